//
// Generated by NVIDIA NVVM Compiler
//
// Compiler Build ID: CL-36424714
// Cuda compilation tools, release 13.0, V13.0.88
// Based on NVVM 20.0.0
//

.version 9.0
.target sm_100
.address_size 64

	// .globl	_Z12cuda_kronvecPKdiS0_bbiPd
.extern .func  (.param .b32 func_retval0) vprintf
(
	.param .b64 vprintf_param_0,
	.param .b64 vprintf_param_1
)
;
.extern .shared .align 16 .b8 theta_i[];
.extern .shared .align 16 .b8 sdata[];
.global .align 1 .b8 $str[5] = {37, 103, 44, 32};
.global .align 1 .b8 $str$1[3] = {10, 10};
.extern .shared .align 16 .b8 local_theta[];

.visible .entry _Z12cuda_kronvecPKdiS0_bbiPd(
	.param .u64 .ptr .align 1 _Z12cuda_kronvecPKdiS0_bbiPd_param_0,
	.param .u32 _Z12cuda_kronvecPKdiS0_bbiPd_param_1,
	.param .u64 .ptr .align 1 _Z12cuda_kronvecPKdiS0_bbiPd_param_2,
	.param .u8 _Z12cuda_kronvecPKdiS0_bbiPd_param_3,
	.param .u8 _Z12cuda_kronvecPKdiS0_bbiPd_param_4,
	.param .u32 _Z12cuda_kronvecPKdiS0_bbiPd_param_5,
	.param .u64 .ptr .align 1 _Z12cuda_kronvecPKdiS0_bbiPd_param_6
)
{
	.reg .pred 	%p<115>;
	.reg .b16 	%rs<3>;
	.reg .b32 	%r<455>;
	.reg .b64 	%rd<45>;
	.reg .b64 	%fd<539>;

	ld.param.u64 	%rd4, [_Z12cuda_kronvecPKdiS0_bbiPd_param_0];
	ld.param.u32 	%r156, [_Z12cuda_kronvecPKdiS0_bbiPd_param_1];
	ld.param.u64 	%rd5, [_Z12cuda_kronvecPKdiS0_bbiPd_param_2];
	ld.param.s8 	%rs1, [_Z12cuda_kronvecPKdiS0_bbiPd_param_3];
	ld.param.s8 	%rs2, [_Z12cuda_kronvecPKdiS0_bbiPd_param_4];
	ld.param.u32 	%r157, [_Z12cuda_kronvecPKdiS0_bbiPd_param_5];
	ld.param.u64 	%rd6, [_Z12cuda_kronvecPKdiS0_bbiPd_param_6];
	cvta.to.global.u64 	%rd1, %rd6;
	cvta.to.global.u64 	%rd2, %rd5;
	mov.u32 	%r1, %ntid.x;
	mov.u32 	%r158, %nctaid.x;
	mul.lo.s32 	%r2, %r1, %r158;
	mov.u32 	%r3, %tid.x;
	mov.b32 	%r159, 1;
	shl.b32 	%r4, %r159, %r157;
	setp.ge.s32 	%p1, %r3, %r157;
	@%p1 bra 	$L__BB0_3;
	mul.lo.s32 	%r5, %r157, %r156;
	cvta.to.global.u64 	%rd3, %rd4;
	mov.u32 	%r396, %r3;
$L__BB0_2:
	add.s32 	%r160, %r396, %r5;
	mul.wide.s32 	%rd7, %r160, 8;
	add.s64 	%rd8, %rd3, %rd7;
	ld.global.nc.f64 	%fd273, [%rd8];
	shl.b32 	%r161, %r396, 3;
	mov.u32 	%r162, theta_i;
	add.s32 	%r163, %r162, %r161;
	st.shared.f64 	[%r163], %fd273;
	add.s32 	%r396, %r396, %r1;
	setp.lt.s32 	%p2, %r396, %r157;
	@%p2 bra 	$L__BB0_2;
$L__BB0_3:
	mov.u32 	%r164, %ctaid.x;
	mad.lo.s32 	%r165, %r164, %r1, %r3;
	bar.sync 	0;
	mov.b32 	%r166, 1;
	shl.b32 	%r8, %r166, %r156;
	shr.s32 	%r167, %r165, %r156;
	add.s32 	%r168, %r156, 1;
	shl.b32 	%r169, %r167, %r168;
	add.s32 	%r170, %r8, -1;
	and.b32  	%r171, %r170, %r165;
	add.s32 	%r425, %r171, %r169;
	add.s32 	%r10, %r425, %r8;
	setp.ge.s32 	%p3, %r10, %r4;
	@%p3 bra 	$L__BB0_211;
	setp.ne.s16 	%p4, %rs2, 0;
	shl.b32 	%r11, %r2, 1;
	@%p4 bra 	$L__BB0_108;
	setp.lt.s32 	%p60, %r157, 1;
	@%p60 bra 	$L__BB0_99;
	setp.ne.s16 	%p66, %rs1, 0;
	@%p66 bra 	$L__BB0_53;
	add.s32 	%r12, %r157, -1;
	and.b32  	%r13, %r157, 7;
	add.s32 	%r14, %r13, -1;
	and.b32  	%r15, %r157, 3;
	and.b32  	%r16, %r157, 2147483640;
	and.b32  	%r17, %r157, 1;
	neg.s32 	%r18, %r156;
$L__BB0_8:
	setp.lt.u32 	%p91, %r12, 7;
	mov.f64 	%fd469, 0d3FF0000000000000;
	mov.b32 	%r406, 0;
	mov.u32 	%r405, %r425;
	@%p91 bra 	$L__BB0_27;
	mov.u32 	%r347, theta_i;
	add.s32 	%r399, %r347, 32;
	mov.f64 	%fd469, 0d3FF0000000000000;
	mov.b32 	%r401, 0;
	mov.u32 	%r400, %r18;
	mov.u32 	%r405, %r425;
$L__BB0_10:
	.pragma "nounroll";
	ld.shared.f64 	%fd448, [%r399+-32];
	setp.eq.s32 	%p92, %r400, 0;
	@%p92 bra 	$L__BB0_12;
	and.b32  	%r348, %r405, 1;
	cvt.rn.f64.u32 	%fd412, %r348;
	add.f64 	%fd413, %fd448, 0dBFF0000000000000;
	fma.rn.f64 	%fd448, %fd413, %fd412, 0d3FF0000000000000;
$L__BB0_12:
	mul.f64 	%fd5, %fd469, %fd448;
	add.s32 	%r349, %r401, 1;
	ld.shared.f64 	%fd449, [%r399+-24];
	setp.eq.s32 	%p93, %r156, %r349;
	@%p93 bra 	$L__BB0_14;
	shr.u32 	%r350, %r405, 1;
	and.b32  	%r351, %r350, 1;
	cvt.rn.f64.u32 	%fd414, %r351;
	add.f64 	%fd415, %fd449, 0dBFF0000000000000;
	fma.rn.f64 	%fd449, %fd415, %fd414, 0d3FF0000000000000;
$L__BB0_14:
	mul.f64 	%fd9, %fd5, %fd449;
	add.s32 	%r352, %r401, 2;
	ld.shared.f64 	%fd450, [%r399+-16];
	setp.eq.s32 	%p94, %r156, %r352;
	@%p94 bra 	$L__BB0_16;
	shr.u32 	%r353, %r405, 2;
	and.b32  	%r354, %r353, 1;
	cvt.rn.f64.u32 	%fd416, %r354;
	add.f64 	%fd417, %fd450, 0dBFF0000000000000;
	fma.rn.f64 	%fd450, %fd417, %fd416, 0d3FF0000000000000;
$L__BB0_16:
	mul.f64 	%fd13, %fd9, %fd450;
	add.s32 	%r355, %r401, 3;
	ld.shared.f64 	%fd451, [%r399+-8];
	setp.eq.s32 	%p95, %r156, %r355;
	@%p95 bra 	$L__BB0_18;
	shr.u32 	%r356, %r405, 3;
	and.b32  	%r357, %r356, 1;
	cvt.rn.f64.u32 	%fd418, %r357;
	add.f64 	%fd419, %fd451, 0dBFF0000000000000;
	fma.rn.f64 	%fd451, %fd419, %fd418, 0d3FF0000000000000;
$L__BB0_18:
	mul.f64 	%fd17, %fd13, %fd451;
	add.s32 	%r358, %r401, 4;
	ld.shared.f64 	%fd452, [%r399];
	setp.eq.s32 	%p96, %r156, %r358;
	@%p96 bra 	$L__BB0_20;
	shr.u32 	%r359, %r405, 4;
	and.b32  	%r360, %r359, 1;
	cvt.rn.f64.u32 	%fd420, %r360;
	add.f64 	%fd421, %fd452, 0dBFF0000000000000;
	fma.rn.f64 	%fd452, %fd421, %fd420, 0d3FF0000000000000;
$L__BB0_20:
	mul.f64 	%fd21, %fd17, %fd452;
	add.s32 	%r361, %r401, 5;
	ld.shared.f64 	%fd453, [%r399+8];
	setp.eq.s32 	%p97, %r156, %r361;
	@%p97 bra 	$L__BB0_22;
	shr.u32 	%r362, %r405, 5;
	and.b32  	%r363, %r362, 1;
	cvt.rn.f64.u32 	%fd422, %r363;
	add.f64 	%fd423, %fd453, 0dBFF0000000000000;
	fma.rn.f64 	%fd453, %fd423, %fd422, 0d3FF0000000000000;
$L__BB0_22:
	mul.f64 	%fd25, %fd21, %fd453;
	add.s32 	%r364, %r401, 6;
	ld.shared.f64 	%fd454, [%r399+16];
	setp.eq.s32 	%p98, %r156, %r364;
	@%p98 bra 	$L__BB0_24;
	shr.u32 	%r365, %r405, 6;
	and.b32  	%r366, %r365, 1;
	cvt.rn.f64.u32 	%fd424, %r366;
	add.f64 	%fd425, %fd454, 0dBFF0000000000000;
	fma.rn.f64 	%fd454, %fd425, %fd424, 0d3FF0000000000000;
$L__BB0_24:
	mul.f64 	%fd29, %fd25, %fd454;
	add.s32 	%r367, %r401, 7;
	ld.shared.f64 	%fd455, [%r399+24];
	setp.eq.s32 	%p99, %r156, %r367;
	@%p99 bra 	$L__BB0_26;
	shr.u32 	%r368, %r405, 7;
	and.b32  	%r369, %r368, 1;
	cvt.rn.f64.u32 	%fd426, %r369;
	add.f64 	%fd427, %fd455, 0dBFF0000000000000;
	fma.rn.f64 	%fd455, %fd427, %fd426, 0d3FF0000000000000;
$L__BB0_26:
	mul.f64 	%fd469, %fd29, %fd455;
	shr.s32 	%r405, %r405, 8;
	add.s32 	%r401, %r401, 8;
	add.s32 	%r400, %r400, 8;
	add.s32 	%r399, %r399, 64;
	setp.eq.s32 	%p100, %r401, %r16;
	mov.u32 	%r406, %r16;
	@%p100 bra 	$L__BB0_27;
	bra.uni 	$L__BB0_10;
$L__BB0_27:
	setp.eq.s32 	%p101, %r13, 0;
	@%p101 bra 	$L__BB0_49;
	setp.lt.u32 	%p102, %r14, 3;
	@%p102 bra 	$L__BB0_38;
	shl.b32 	%r370, %r406, 3;
	mov.u32 	%r371, theta_i;
	add.s32 	%r35, %r371, %r370;
	ld.shared.f64 	%fd458, [%r35];
	setp.eq.s32 	%p103, %r156, %r406;
	@%p103 bra 	$L__BB0_31;
	and.b32  	%r372, %r405, 1;
	cvt.rn.f64.u32 	%fd429, %r372;
	add.f64 	%fd430, %fd458, 0dBFF0000000000000;
	fma.rn.f64 	%fd458, %fd430, %fd429, 0d3FF0000000000000;
$L__BB0_31:
	mul.f64 	%fd39, %fd469, %fd458;
	add.s32 	%r373, %r406, 1;
	ld.shared.f64 	%fd459, [%r35+8];
	setp.eq.s32 	%p104, %r156, %r373;
	@%p104 bra 	$L__BB0_33;
	shr.u32 	%r374, %r405, 1;
	and.b32  	%r375, %r374, 1;
	cvt.rn.f64.u32 	%fd431, %r375;
	add.f64 	%fd432, %fd459, 0dBFF0000000000000;
	fma.rn.f64 	%fd459, %fd432, %fd431, 0d3FF0000000000000;
$L__BB0_33:
	mul.f64 	%fd43, %fd39, %fd459;
	add.s32 	%r376, %r406, 2;
	ld.shared.f64 	%fd460, [%r35+16];
	setp.eq.s32 	%p105, %r156, %r376;
	@%p105 bra 	$L__BB0_35;
	shr.u32 	%r377, %r405, 2;
	and.b32  	%r378, %r377, 1;
	cvt.rn.f64.u32 	%fd433, %r378;
	add.f64 	%fd434, %fd460, 0dBFF0000000000000;
	fma.rn.f64 	%fd460, %fd434, %fd433, 0d3FF0000000000000;
$L__BB0_35:
	mul.f64 	%fd47, %fd43, %fd460;
	add.s32 	%r379, %r406, 3;
	ld.shared.f64 	%fd461, [%r35+24];
	setp.eq.s32 	%p106, %r156, %r379;
	@%p106 bra 	$L__BB0_37;
	shr.u32 	%r380, %r405, 3;
	and.b32  	%r381, %r380, 1;
	cvt.rn.f64.u32 	%fd435, %r381;
	add.f64 	%fd436, %fd461, 0dBFF0000000000000;
	fma.rn.f64 	%fd461, %fd436, %fd435, 0d3FF0000000000000;
$L__BB0_37:
	mul.f64 	%fd469, %fd47, %fd461;
	shr.s32 	%r405, %r405, 4;
	add.s32 	%r406, %r406, 4;
$L__BB0_38:
	setp.eq.s32 	%p107, %r15, 0;
	@%p107 bra 	$L__BB0_49;
	setp.eq.s32 	%p108, %r15, 1;
	@%p108 bra 	$L__BB0_45;
	shl.b32 	%r382, %r406, 3;
	mov.u32 	%r383, theta_i;
	add.s32 	%r40, %r383, %r382;
	ld.shared.f64 	%fd464, [%r40];
	setp.eq.s32 	%p109, %r156, %r406;
	@%p109 bra 	$L__BB0_42;
	and.b32  	%r384, %r405, 1;
	cvt.rn.f64.u32 	%fd438, %r384;
	add.f64 	%fd439, %fd464, 0dBFF0000000000000;
	fma.rn.f64 	%fd464, %fd439, %fd438, 0d3FF0000000000000;
$L__BB0_42:
	mul.f64 	%fd57, %fd469, %fd464;
	add.s32 	%r385, %r406, 1;
	ld.shared.f64 	%fd465, [%r40+8];
	setp.eq.s32 	%p110, %r156, %r385;
	@%p110 bra 	$L__BB0_44;
	shr.u32 	%r386, %r405, 1;
	and.b32  	%r387, %r386, 1;
	cvt.rn.f64.u32 	%fd440, %r387;
	add.f64 	%fd441, %fd465, 0dBFF0000000000000;
	fma.rn.f64 	%fd465, %fd441, %fd440, 0d3FF0000000000000;
$L__BB0_44:
	mul.f64 	%fd469, %fd57, %fd465;
	shr.s32 	%r405, %r405, 2;
	add.s32 	%r406, %r406, 2;
$L__BB0_45:
	setp.eq.s32 	%p111, %r17, 0;
	@%p111 bra 	$L__BB0_49;
	shl.b32 	%r388, %r406, 3;
	mov.u32 	%r389, theta_i;
	add.s32 	%r390, %r389, %r388;
	ld.shared.f64 	%fd468, [%r390];
	setp.eq.s32 	%p112, %r156, %r406;
	@%p112 bra 	$L__BB0_48;
	and.b32  	%r391, %r405, 1;
	cvt.rn.f64.u32 	%fd442, %r391;
	add.f64 	%fd443, %fd468, 0dBFF0000000000000;
	fma.rn.f64 	%fd468, %fd443, %fd442, 0d3FF0000000000000;
$L__BB0_48:
	mul.f64 	%fd469, %fd469, %fd468;
$L__BB0_49:
	setp.lt.s32 	%p113, %r2, %r8;
	mul.wide.s32 	%rd41, %r425, 8;
	add.s64 	%rd42, %rd2, %rd41;
	ld.global.nc.f64 	%fd444, [%rd42];
	mul.wide.s32 	%rd43, %r10, 8;
	add.s64 	%rd44, %rd1, %rd43;
	ld.global.f64 	%fd445, [%rd44];
	fma.rn.f64 	%fd446, %fd469, %fd444, %fd445;
	st.global.f64 	[%rd44], %fd446;
	@%p113 bra 	$L__BB0_50;
	bra.uni 	$L__BB0_52;
$L__BB0_50:
	add.s32 	%r392, %r425, %r2;
	shr.u32 	%r393, %r392, %r156;
	and.b32  	%r394, %r393, 1;
	shl.b32 	%r395, %r394, %r156;
	add.s32 	%r425, %r395, %r392;
$L__BB0_51:
	add.s32 	%r10, %r425, %r8;
	setp.lt.s32 	%p114, %r10, %r4;
	@%p114 bra 	$L__BB0_8;
	bra.uni 	$L__BB0_211;
$L__BB0_52:
	add.s32 	%r425, %r425, %r11;
	bra.uni 	$L__BB0_51;
$L__BB0_53:
	add.s32 	%r45, %r157, -1;
	and.b32  	%r46, %r157, 7;
	add.s32 	%r47, %r46, -1;
	and.b32  	%r48, %r157, 3;
	and.b32  	%r49, %r157, 2147483640;
	and.b32  	%r50, %r157, 1;
$L__BB0_54:
	setp.lt.u32 	%p67, %r45, 7;
	mov.f64 	%fd492, 0d3FF0000000000000;
	mov.b32 	%r417, 0;
	mov.u32 	%r416, %r425;
	@%p67 bra 	$L__BB0_73;
	mov.f64 	%fd492, 0d3FF0000000000000;
	mov.b32 	%r412, 0;
	mov.u32 	%r416, %r425;
$L__BB0_56:
	.pragma "nounroll";
	shl.b32 	%r294, %r412, 3;
	mov.u32 	%r295, theta_i;
	add.s32 	%r55, %r295, %r294;
	ld.shared.f64 	%fd471, [%r55];
	setp.eq.s32 	%p68, %r156, %r412;
	@%p68 bra 	$L__BB0_58;
	and.b32  	%r296, %r416, 1;
	cvt.rn.f64.u32 	%fd371, %r296;
	add.f64 	%fd372, %fd471, 0dBFF0000000000000;
	fma.rn.f64 	%fd471, %fd372, %fd371, 0d3FF0000000000000;
$L__BB0_58:
	mul.f64 	%fd73, %fd492, %fd471;
	add.s32 	%r297, %r412, 1;
	ld.shared.f64 	%fd472, [%r55+8];
	setp.eq.s32 	%p69, %r156, %r297;
	@%p69 bra 	$L__BB0_60;
	shr.u32 	%r298, %r416, 1;
	and.b32  	%r299, %r298, 1;
	cvt.rn.f64.u32 	%fd373, %r299;
	add.f64 	%fd374, %fd472, 0dBFF0000000000000;
	fma.rn.f64 	%fd472, %fd374, %fd373, 0d3FF0000000000000;
$L__BB0_60:
	mul.f64 	%fd77, %fd73, %fd472;
	add.s32 	%r300, %r412, 2;
	ld.shared.f64 	%fd473, [%r55+16];
	setp.eq.s32 	%p70, %r156, %r300;
	@%p70 bra 	$L__BB0_62;
	shr.u32 	%r301, %r416, 2;
	and.b32  	%r302, %r301, 1;
	cvt.rn.f64.u32 	%fd375, %r302;
	add.f64 	%fd376, %fd473, 0dBFF0000000000000;
	fma.rn.f64 	%fd473, %fd376, %fd375, 0d3FF0000000000000;
$L__BB0_62:
	mul.f64 	%fd81, %fd77, %fd473;
	add.s32 	%r303, %r412, 3;
	ld.shared.f64 	%fd474, [%r55+24];
	setp.eq.s32 	%p71, %r156, %r303;
	@%p71 bra 	$L__BB0_64;
	shr.u32 	%r304, %r416, 3;
	and.b32  	%r305, %r304, 1;
	cvt.rn.f64.u32 	%fd377, %r305;
	add.f64 	%fd378, %fd474, 0dBFF0000000000000;
	fma.rn.f64 	%fd474, %fd378, %fd377, 0d3FF0000000000000;
$L__BB0_64:
	mul.f64 	%fd85, %fd81, %fd474;
	add.s32 	%r306, %r412, 4;
	ld.shared.f64 	%fd475, [%r55+32];
	setp.eq.s32 	%p72, %r156, %r306;
	@%p72 bra 	$L__BB0_66;
	shr.u32 	%r307, %r416, 4;
	and.b32  	%r308, %r307, 1;
	cvt.rn.f64.u32 	%fd379, %r308;
	add.f64 	%fd380, %fd475, 0dBFF0000000000000;
	fma.rn.f64 	%fd475, %fd380, %fd379, 0d3FF0000000000000;
$L__BB0_66:
	mul.f64 	%fd89, %fd85, %fd475;
	add.s32 	%r309, %r412, 5;
	ld.shared.f64 	%fd476, [%r55+40];
	setp.eq.s32 	%p73, %r156, %r309;
	@%p73 bra 	$L__BB0_68;
	shr.u32 	%r310, %r416, 5;
	and.b32  	%r311, %r310, 1;
	cvt.rn.f64.u32 	%fd381, %r311;
	add.f64 	%fd382, %fd476, 0dBFF0000000000000;
	fma.rn.f64 	%fd476, %fd382, %fd381, 0d3FF0000000000000;
$L__BB0_68:
	mul.f64 	%fd93, %fd89, %fd476;
	add.s32 	%r312, %r412, 6;
	ld.shared.f64 	%fd477, [%r55+48];
	setp.eq.s32 	%p74, %r156, %r312;
	@%p74 bra 	$L__BB0_70;
	shr.u32 	%r313, %r416, 6;
	and.b32  	%r314, %r313, 1;
	cvt.rn.f64.u32 	%fd383, %r314;
	add.f64 	%fd384, %fd477, 0dBFF0000000000000;
	fma.rn.f64 	%fd477, %fd384, %fd383, 0d3FF0000000000000;
$L__BB0_70:
	mul.f64 	%fd97, %fd93, %fd477;
	add.s32 	%r315, %r412, 7;
	ld.shared.f64 	%fd478, [%r55+56];
	setp.eq.s32 	%p75, %r156, %r315;
	@%p75 bra 	$L__BB0_72;
	shr.u32 	%r316, %r416, 7;
	and.b32  	%r317, %r316, 1;
	cvt.rn.f64.u32 	%fd385, %r317;
	add.f64 	%fd386, %fd478, 0dBFF0000000000000;
	fma.rn.f64 	%fd478, %fd386, %fd385, 0d3FF0000000000000;
$L__BB0_72:
	mul.f64 	%fd492, %fd97, %fd478;
	shr.s32 	%r416, %r416, 8;
	add.s32 	%r412, %r412, 8;
	setp.eq.s32 	%p76, %r412, %r49;
	mov.u32 	%r417, %r49;
	@%p76 bra 	$L__BB0_73;
	bra.uni 	$L__BB0_56;
$L__BB0_73:
	setp.eq.s32 	%p77, %r46, 0;
	@%p77 bra 	$L__BB0_95;
	setp.lt.u32 	%p78, %r47, 3;
	@%p78 bra 	$L__BB0_84;
	shl.b32 	%r318, %r417, 3;
	mov.u32 	%r319, theta_i;
	add.s32 	%r64, %r319, %r318;
	ld.shared.f64 	%fd481, [%r64];
	setp.eq.s32 	%p79, %r156, %r417;
	@%p79 bra 	$L__BB0_77;
	and.b32  	%r320, %r416, 1;
	cvt.rn.f64.u32 	%fd388, %r320;
	add.f64 	%fd389, %fd481, 0dBFF0000000000000;
	fma.rn.f64 	%fd481, %fd389, %fd388, 0d3FF0000000000000;
$L__BB0_77:
	mul.f64 	%fd107, %fd492, %fd481;
	add.s32 	%r321, %r417, 1;
	ld.shared.f64 	%fd482, [%r64+8];
	setp.eq.s32 	%p80, %r156, %r321;
	@%p80 bra 	$L__BB0_79;
	shr.u32 	%r322, %r416, 1;
	and.b32  	%r323, %r322, 1;
	cvt.rn.f64.u32 	%fd390, %r323;
	add.f64 	%fd391, %fd482, 0dBFF0000000000000;
	fma.rn.f64 	%fd482, %fd391, %fd390, 0d3FF0000000000000;
$L__BB0_79:
	mul.f64 	%fd111, %fd107, %fd482;
	add.s32 	%r324, %r417, 2;
	ld.shared.f64 	%fd483, [%r64+16];
	setp.eq.s32 	%p81, %r156, %r324;
	@%p81 bra 	$L__BB0_81;
	shr.u32 	%r325, %r416, 2;
	and.b32  	%r326, %r325, 1;
	cvt.rn.f64.u32 	%fd392, %r326;
	add.f64 	%fd393, %fd483, 0dBFF0000000000000;
	fma.rn.f64 	%fd483, %fd393, %fd392, 0d3FF0000000000000;
$L__BB0_81:
	mul.f64 	%fd115, %fd111, %fd483;
	add.s32 	%r327, %r417, 3;
	ld.shared.f64 	%fd484, [%r64+24];
	setp.eq.s32 	%p82, %r156, %r327;
	@%p82 bra 	$L__BB0_83;
	shr.u32 	%r328, %r416, 3;
	and.b32  	%r329, %r328, 1;
	cvt.rn.f64.u32 	%fd394, %r329;
	add.f64 	%fd395, %fd484, 0dBFF0000000000000;
	fma.rn.f64 	%fd484, %fd395, %fd394, 0d3FF0000000000000;
$L__BB0_83:
	mul.f64 	%fd492, %fd115, %fd484;
	shr.s32 	%r416, %r416, 4;
	add.s32 	%r417, %r417, 4;
$L__BB0_84:
	setp.eq.s32 	%p83, %r48, 0;
	@%p83 bra 	$L__BB0_95;
	setp.eq.s32 	%p84, %r48, 1;
	@%p84 bra 	$L__BB0_91;
	shl.b32 	%r330, %r417, 3;
	mov.u32 	%r331, theta_i;
	add.s32 	%r69, %r331, %r330;
	ld.shared.f64 	%fd487, [%r69];
	setp.eq.s32 	%p85, %r156, %r417;
	@%p85 bra 	$L__BB0_88;
	and.b32  	%r332, %r416, 1;
	cvt.rn.f64.u32 	%fd397, %r332;
	add.f64 	%fd398, %fd487, 0dBFF0000000000000;
	fma.rn.f64 	%fd487, %fd398, %fd397, 0d3FF0000000000000;
$L__BB0_88:
	mul.f64 	%fd125, %fd492, %fd487;
	add.s32 	%r333, %r417, 1;
	ld.shared.f64 	%fd488, [%r69+8];
	setp.eq.s32 	%p86, %r156, %r333;
	@%p86 bra 	$L__BB0_90;
	shr.u32 	%r334, %r416, 1;
	and.b32  	%r335, %r334, 1;
	cvt.rn.f64.u32 	%fd399, %r335;
	add.f64 	%fd400, %fd488, 0dBFF0000000000000;
	fma.rn.f64 	%fd488, %fd400, %fd399, 0d3FF0000000000000;
$L__BB0_90:
	mul.f64 	%fd492, %fd125, %fd488;
	shr.s32 	%r416, %r416, 2;
	add.s32 	%r417, %r417, 2;
$L__BB0_91:
	setp.eq.s32 	%p87, %r50, 0;
	@%p87 bra 	$L__BB0_95;
	shl.b32 	%r336, %r417, 3;
	mov.u32 	%r337, theta_i;
	add.s32 	%r338, %r337, %r336;
	ld.shared.f64 	%fd491, [%r338];
	setp.eq.s32 	%p88, %r156, %r417;
	@%p88 bra 	$L__BB0_94;
	and.b32  	%r339, %r416, 1;
	cvt.rn.f64.u32 	%fd401, %r339;
	add.f64 	%fd402, %fd491, 0dBFF0000000000000;
	fma.rn.f64 	%fd491, %fd402, %fd401, 0d3FF0000000000000;
$L__BB0_94:
	mul.f64 	%fd492, %fd492, %fd491;
$L__BB0_95:
	setp.lt.s32 	%p89, %r2, %r8;
	mul.wide.s32 	%rd36, %r425, 8;
	add.s64 	%rd37, %rd2, %rd36;
	ld.global.nc.f64 	%fd403, [%rd37];
	mul.f64 	%fd404, %fd492, %fd403;
	mul.wide.s32 	%rd38, %r10, 8;
	add.s64 	%rd39, %rd1, %rd38;
	ld.global.f64 	%fd405, [%rd39];
	add.f64 	%fd406, %fd405, %fd404;
	st.global.f64 	[%rd39], %fd406;
	add.s64 	%rd40, %rd1, %rd36;
	ld.global.f64 	%fd407, [%rd40];
	sub.f64 	%fd408, %fd407, %fd404;
	st.global.f64 	[%rd40], %fd408;
	@%p89 bra 	$L__BB0_96;
	bra.uni 	$L__BB0_98;
$L__BB0_96:
	add.s32 	%r340, %r425, %r2;
	shr.u32 	%r341, %r340, %r156;
	and.b32  	%r342, %r341, 1;
	shl.b32 	%r343, %r342, %r156;
	add.s32 	%r425, %r343, %r340;
$L__BB0_97:
	add.s32 	%r10, %r425, %r8;
	setp.lt.s32 	%p90, %r10, %r4;
	@%p90 bra 	$L__BB0_54;
	bra.uni 	$L__BB0_211;
$L__BB0_98:
	add.s32 	%r425, %r425, %r11;
	bra.uni 	$L__BB0_97;
$L__BB0_99:
	setp.eq.s16 	%p61, %rs1, 0;
	@%p61 bra 	$L__BB0_100;
	bra.uni 	$L__BB0_104;
$L__BB0_100:
	setp.lt.s32 	%p64, %r2, %r8;
	mul.wide.s32 	%rd32, %r425, 8;
	add.s64 	%rd33, %rd2, %rd32;
	ld.global.nc.f64 	%fd365, [%rd33];
	mul.wide.s32 	%rd34, %r10, 8;
	add.s64 	%rd35, %rd1, %rd34;
	ld.global.f64 	%fd366, [%rd35];
	add.f64 	%fd367, %fd366, %fd365;
	st.global.f64 	[%rd35], %fd367;
	@%p64 bra 	$L__BB0_102;
	add.s32 	%r425, %r425, %r11;
	bra.uni 	$L__BB0_103;
$L__BB0_102:
	add.s32 	%r288, %r425, %r2;
	shr.u32 	%r289, %r288, %r156;
	and.b32  	%r290, %r289, 1;
	shl.b32 	%r291, %r290, %r156;
	add.s32 	%r425, %r291, %r288;
$L__BB0_103:
	add.s32 	%r10, %r425, %r8;
	setp.lt.s32 	%p65, %r10, %r4;
	@%p65 bra 	$L__BB0_100;
	bra.uni 	$L__BB0_211;
$L__BB0_104:
	setp.lt.s32 	%p62, %r2, %r8;
	mul.wide.s32 	%rd27, %r425, 8;
	add.s64 	%rd28, %rd2, %rd27;
	ld.global.nc.f64 	%fd360, [%rd28];
	mul.wide.s32 	%rd29, %r10, 8;
	add.s64 	%rd30, %rd1, %rd29;
	ld.global.f64 	%fd361, [%rd30];
	add.f64 	%fd362, %fd361, %fd360;
	st.global.f64 	[%rd30], %fd362;
	add.s64 	%rd31, %rd1, %rd27;
	ld.global.f64 	%fd363, [%rd31];
	sub.f64 	%fd364, %fd363, %fd360;
	st.global.f64 	[%rd31], %fd364;
	@%p62 bra 	$L__BB0_106;
	add.s32 	%r425, %r425, %r11;
	bra.uni 	$L__BB0_107;
$L__BB0_106:
	add.s32 	%r284, %r425, %r2;
	shr.u32 	%r285, %r284, %r156;
	and.b32  	%r286, %r285, 1;
	shl.b32 	%r287, %r286, %r156;
	add.s32 	%r425, %r287, %r284;
$L__BB0_107:
	add.s32 	%r10, %r425, %r8;
	setp.lt.s32 	%p63, %r10, %r4;
	@%p63 bra 	$L__BB0_104;
	bra.uni 	$L__BB0_211;
$L__BB0_108:
	setp.ne.s16 	%p5, %rs1, 0;
	@%p5 bra 	$L__BB0_160;
	setp.gt.s32 	%p33, %r157, 0;
	@%p33 bra 	$L__BB0_110;
	bra.uni 	$L__BB0_156;
$L__BB0_110:
	add.s32 	%r86, %r157, -1;
	and.b32  	%r87, %r157, 7;
	add.s32 	%r88, %r87, -1;
	and.b32  	%r89, %r157, 3;
	and.b32  	%r90, %r157, 2147483640;
	and.b32  	%r91, %r157, 1;
$L__BB0_111:
	setp.lt.u32 	%p36, %r86, 7;
	mov.f64 	%fd515, 0d3FF0000000000000;
	mov.b32 	%r434, 0;
	mov.u32 	%r433, %r425;
	@%p36 bra 	$L__BB0_130;
	mov.f64 	%fd515, 0d3FF0000000000000;
	mov.b32 	%r429, 0;
	mov.u32 	%r433, %r425;
$L__BB0_113:
	.pragma "nounroll";
	shl.b32 	%r234, %r429, 3;
	mov.u32 	%r235, theta_i;
	add.s32 	%r96, %r235, %r234;
	ld.shared.f64 	%fd494, [%r96];
	setp.eq.s32 	%p37, %r156, %r429;
	@%p37 bra 	$L__BB0_115;
	and.b32  	%r236, %r433, 1;
	cvt.rn.f64.u32 	%fd325, %r236;
	add.f64 	%fd326, %fd494, 0dBFF0000000000000;
	fma.rn.f64 	%fd494, %fd326, %fd325, 0d3FF0000000000000;
$L__BB0_115:
	mul.f64 	%fd141, %fd515, %fd494;
	add.s32 	%r237, %r429, 1;
	ld.shared.f64 	%fd495, [%r96+8];
	setp.eq.s32 	%p38, %r156, %r237;
	@%p38 bra 	$L__BB0_117;
	shr.u32 	%r238, %r433, 1;
	and.b32  	%r239, %r238, 1;
	cvt.rn.f64.u32 	%fd327, %r239;
	add.f64 	%fd328, %fd495, 0dBFF0000000000000;
	fma.rn.f64 	%fd495, %fd328, %fd327, 0d3FF0000000000000;
$L__BB0_117:
	mul.f64 	%fd145, %fd141, %fd495;
	add.s32 	%r240, %r429, 2;
	ld.shared.f64 	%fd496, [%r96+16];
	setp.eq.s32 	%p39, %r156, %r240;
	@%p39 bra 	$L__BB0_119;
	shr.u32 	%r241, %r433, 2;
	and.b32  	%r242, %r241, 1;
	cvt.rn.f64.u32 	%fd329, %r242;
	add.f64 	%fd330, %fd496, 0dBFF0000000000000;
	fma.rn.f64 	%fd496, %fd330, %fd329, 0d3FF0000000000000;
$L__BB0_119:
	mul.f64 	%fd149, %fd145, %fd496;
	add.s32 	%r243, %r429, 3;
	ld.shared.f64 	%fd497, [%r96+24];
	setp.eq.s32 	%p40, %r156, %r243;
	@%p40 bra 	$L__BB0_121;
	shr.u32 	%r244, %r433, 3;
	and.b32  	%r245, %r244, 1;
	cvt.rn.f64.u32 	%fd331, %r245;
	add.f64 	%fd332, %fd497, 0dBFF0000000000000;
	fma.rn.f64 	%fd497, %fd332, %fd331, 0d3FF0000000000000;
$L__BB0_121:
	mul.f64 	%fd153, %fd149, %fd497;
	add.s32 	%r246, %r429, 4;
	ld.shared.f64 	%fd498, [%r96+32];
	setp.eq.s32 	%p41, %r156, %r246;
	@%p41 bra 	$L__BB0_123;
	shr.u32 	%r247, %r433, 4;
	and.b32  	%r248, %r247, 1;
	cvt.rn.f64.u32 	%fd333, %r248;
	add.f64 	%fd334, %fd498, 0dBFF0000000000000;
	fma.rn.f64 	%fd498, %fd334, %fd333, 0d3FF0000000000000;
$L__BB0_123:
	mul.f64 	%fd157, %fd153, %fd498;
	add.s32 	%r249, %r429, 5;
	ld.shared.f64 	%fd499, [%r96+40];
	setp.eq.s32 	%p42, %r156, %r249;
	@%p42 bra 	$L__BB0_125;
	shr.u32 	%r250, %r433, 5;
	and.b32  	%r251, %r250, 1;
	cvt.rn.f64.u32 	%fd335, %r251;
	add.f64 	%fd336, %fd499, 0dBFF0000000000000;
	fma.rn.f64 	%fd499, %fd336, %fd335, 0d3FF0000000000000;
$L__BB0_125:
	mul.f64 	%fd161, %fd157, %fd499;
	add.s32 	%r252, %r429, 6;
	ld.shared.f64 	%fd500, [%r96+48];
	setp.eq.s32 	%p43, %r156, %r252;
	@%p43 bra 	$L__BB0_127;
	shr.u32 	%r253, %r433, 6;
	and.b32  	%r254, %r253, 1;
	cvt.rn.f64.u32 	%fd337, %r254;
	add.f64 	%fd338, %fd500, 0dBFF0000000000000;
	fma.rn.f64 	%fd500, %fd338, %fd337, 0d3FF0000000000000;
$L__BB0_127:
	mul.f64 	%fd165, %fd161, %fd500;
	add.s32 	%r255, %r429, 7;
	ld.shared.f64 	%fd501, [%r96+56];
	setp.eq.s32 	%p44, %r156, %r255;
	@%p44 bra 	$L__BB0_129;
	shr.u32 	%r256, %r433, 7;
	and.b32  	%r257, %r256, 1;
	cvt.rn.f64.u32 	%fd339, %r257;
	add.f64 	%fd340, %fd501, 0dBFF0000000000000;
	fma.rn.f64 	%fd501, %fd340, %fd339, 0d3FF0000000000000;
$L__BB0_129:
	mul.f64 	%fd515, %fd165, %fd501;
	shr.s32 	%r433, %r433, 8;
	add.s32 	%r429, %r429, 8;
	setp.eq.s32 	%p45, %r429, %r90;
	mov.u32 	%r434, %r90;
	@%p45 bra 	$L__BB0_130;
	bra.uni 	$L__BB0_113;
$L__BB0_130:
	setp.eq.s32 	%p46, %r87, 0;
	@%p46 bra 	$L__BB0_152;
	setp.lt.u32 	%p47, %r88, 3;
	@%p47 bra 	$L__BB0_141;
	shl.b32 	%r258, %r434, 3;
	mov.u32 	%r259, theta_i;
	add.s32 	%r105, %r259, %r258;
	ld.shared.f64 	%fd504, [%r105];
	setp.eq.s32 	%p48, %r156, %r434;
	@%p48 bra 	$L__BB0_134;
	and.b32  	%r260, %r433, 1;
	cvt.rn.f64.u32 	%fd342, %r260;
	add.f64 	%fd343, %fd504, 0dBFF0000000000000;
	fma.rn.f64 	%fd504, %fd343, %fd342, 0d3FF0000000000000;
$L__BB0_134:
	mul.f64 	%fd175, %fd515, %fd504;
	add.s32 	%r261, %r434, 1;
	ld.shared.f64 	%fd505, [%r105+8];
	setp.eq.s32 	%p49, %r156, %r261;
	@%p49 bra 	$L__BB0_136;
	shr.u32 	%r262, %r433, 1;
	and.b32  	%r263, %r262, 1;
	cvt.rn.f64.u32 	%fd344, %r263;
	add.f64 	%fd345, %fd505, 0dBFF0000000000000;
	fma.rn.f64 	%fd505, %fd345, %fd344, 0d3FF0000000000000;
$L__BB0_136:
	mul.f64 	%fd179, %fd175, %fd505;
	add.s32 	%r264, %r434, 2;
	ld.shared.f64 	%fd506, [%r105+16];
	setp.eq.s32 	%p50, %r156, %r264;
	@%p50 bra 	$L__BB0_138;
	shr.u32 	%r265, %r433, 2;
	and.b32  	%r266, %r265, 1;
	cvt.rn.f64.u32 	%fd346, %r266;
	add.f64 	%fd347, %fd506, 0dBFF0000000000000;
	fma.rn.f64 	%fd506, %fd347, %fd346, 0d3FF0000000000000;
$L__BB0_138:
	mul.f64 	%fd183, %fd179, %fd506;
	add.s32 	%r267, %r434, 3;
	ld.shared.f64 	%fd507, [%r105+24];
	setp.eq.s32 	%p51, %r156, %r267;
	@%p51 bra 	$L__BB0_140;
	shr.u32 	%r268, %r433, 3;
	and.b32  	%r269, %r268, 1;
	cvt.rn.f64.u32 	%fd348, %r269;
	add.f64 	%fd349, %fd507, 0dBFF0000000000000;
	fma.rn.f64 	%fd507, %fd349, %fd348, 0d3FF0000000000000;
$L__BB0_140:
	mul.f64 	%fd515, %fd183, %fd507;
	shr.s32 	%r433, %r433, 4;
	add.s32 	%r434, %r434, 4;
$L__BB0_141:
	setp.eq.s32 	%p52, %r89, 0;
	@%p52 bra 	$L__BB0_152;
	setp.eq.s32 	%p53, %r89, 1;
	@%p53 bra 	$L__BB0_148;
	shl.b32 	%r270, %r434, 3;
	mov.u32 	%r271, theta_i;
	add.s32 	%r110, %r271, %r270;
	ld.shared.f64 	%fd510, [%r110];
	setp.eq.s32 	%p54, %r156, %r434;
	@%p54 bra 	$L__BB0_145;
	and.b32  	%r272, %r433, 1;
	cvt.rn.f64.u32 	%fd351, %r272;
	add.f64 	%fd352, %fd510, 0dBFF0000000000000;
	fma.rn.f64 	%fd510, %fd352, %fd351, 0d3FF0000000000000;
$L__BB0_145:
	mul.f64 	%fd193, %fd515, %fd510;
	add.s32 	%r273, %r434, 1;
	ld.shared.f64 	%fd511, [%r110+8];
	setp.eq.s32 	%p55, %r156, %r273;
	@%p55 bra 	$L__BB0_147;
	shr.u32 	%r274, %r433, 1;
	and.b32  	%r275, %r274, 1;
	cvt.rn.f64.u32 	%fd353, %r275;
	add.f64 	%fd354, %fd511, 0dBFF0000000000000;
	fma.rn.f64 	%fd511, %fd354, %fd353, 0d3FF0000000000000;
$L__BB0_147:
	mul.f64 	%fd515, %fd193, %fd511;
	shr.s32 	%r433, %r433, 2;
	add.s32 	%r434, %r434, 2;
$L__BB0_148:
	setp.eq.s32 	%p56, %r91, 0;
	@%p56 bra 	$L__BB0_152;
	shl.b32 	%r276, %r434, 3;
	mov.u32 	%r277, theta_i;
	add.s32 	%r278, %r277, %r276;
	ld.shared.f64 	%fd514, [%r278];
	setp.eq.s32 	%p57, %r156, %r434;
	@%p57 bra 	$L__BB0_151;
	and.b32  	%r279, %r433, 1;
	cvt.rn.f64.u32 	%fd355, %r279;
	add.f64 	%fd356, %fd514, 0dBFF0000000000000;
	fma.rn.f64 	%fd514, %fd356, %fd355, 0d3FF0000000000000;
$L__BB0_151:
	mul.f64 	%fd515, %fd515, %fd514;
$L__BB0_152:
	setp.lt.s32 	%p58, %r2, %r8;
	mul.wide.s32 	%rd23, %r10, 8;
	add.s64 	%rd24, %rd2, %rd23;
	ld.global.nc.f64 	%fd357, [%rd24];
	mul.wide.s32 	%rd25, %r425, 8;
	add.s64 	%rd26, %rd1, %rd25;
	ld.global.f64 	%fd358, [%rd26];
	fma.rn.f64 	%fd359, %fd515, %fd357, %fd358;
	st.global.f64 	[%rd26], %fd359;
	@%p58 bra 	$L__BB0_153;
	bra.uni 	$L__BB0_155;
$L__BB0_153:
	add.s32 	%r280, %r425, %r2;
	shr.u32 	%r281, %r280, %r156;
	and.b32  	%r282, %r281, 1;
	shl.b32 	%r283, %r282, %r156;
	add.s32 	%r425, %r283, %r280;
$L__BB0_154:
	add.s32 	%r10, %r425, %r8;
	setp.lt.s32 	%p59, %r10, %r4;
	@%p59 bra 	$L__BB0_111;
	bra.uni 	$L__BB0_211;
$L__BB0_155:
	add.s32 	%r425, %r425, %r11;
	bra.uni 	$L__BB0_154;
$L__BB0_156:
	setp.lt.s32 	%p34, %r2, %r8;
	mul.wide.s32 	%rd19, %r10, 8;
	add.s64 	%rd20, %rd2, %rd19;
	ld.global.nc.f64 	%fd319, [%rd20];
	mul.wide.s32 	%rd21, %r425, 8;
	add.s64 	%rd22, %rd1, %rd21;
	ld.global.f64 	%fd320, [%rd22];
	add.f64 	%fd321, %fd320, %fd319;
	st.global.f64 	[%rd22], %fd321;
	@%p34 bra 	$L__BB0_158;
	add.s32 	%r425, %r425, %r11;
	bra.uni 	$L__BB0_159;
$L__BB0_158:
	add.s32 	%r228, %r425, %r2;
	shr.u32 	%r229, %r228, %r156;
	and.b32  	%r230, %r229, 1;
	shl.b32 	%r231, %r230, %r156;
	add.s32 	%r425, %r231, %r228;
$L__BB0_159:
	add.s32 	%r10, %r425, %r8;
	setp.lt.s32 	%p35, %r10, %r4;
	@%p35 bra 	$L__BB0_156;
	bra.uni 	$L__BB0_211;
$L__BB0_160:
	setp.gt.s32 	%p6, %r157, 0;
	@%p6 bra 	$L__BB0_161;
	bra.uni 	$L__BB0_207;
$L__BB0_161:
	add.s32 	%r121, %r157, -1;
	and.b32  	%r122, %r157, 7;
	add.s32 	%r123, %r122, -1;
	and.b32  	%r124, %r157, 3;
	and.b32  	%r125, %r157, 2147483640;
	and.b32  	%r126, %r157, 1;
$L__BB0_162:
	setp.lt.u32 	%p9, %r121, 7;
	mov.f64 	%fd538, 0d3FF0000000000000;
	mov.b32 	%r448, 0;
	mov.u32 	%r447, %r425;
	@%p9 bra 	$L__BB0_181;
	mov.f64 	%fd538, 0d3FF0000000000000;
	mov.b32 	%r443, 0;
	mov.u32 	%r447, %r425;
$L__BB0_164:
	.pragma "nounroll";
	shl.b32 	%r178, %r443, 3;
	mov.u32 	%r179, theta_i;
	add.s32 	%r131, %r179, %r178;
	ld.shared.f64 	%fd517, [%r131];
	setp.eq.s32 	%p10, %r156, %r443;
	@%p10 bra 	$L__BB0_166;
	and.b32  	%r180, %r447, 1;
	cvt.rn.f64.u32 	%fd282, %r180;
	add.f64 	%fd283, %fd517, 0dBFF0000000000000;
	fma.rn.f64 	%fd517, %fd283, %fd282, 0d3FF0000000000000;
$L__BB0_166:
	mul.f64 	%fd209, %fd538, %fd517;
	add.s32 	%r181, %r443, 1;
	ld.shared.f64 	%fd518, [%r131+8];
	setp.eq.s32 	%p11, %r156, %r181;
	@%p11 bra 	$L__BB0_168;
	shr.u32 	%r182, %r447, 1;
	and.b32  	%r183, %r182, 1;
	cvt.rn.f64.u32 	%fd284, %r183;
	add.f64 	%fd285, %fd518, 0dBFF0000000000000;
	fma.rn.f64 	%fd518, %fd285, %fd284, 0d3FF0000000000000;
$L__BB0_168:
	mul.f64 	%fd213, %fd209, %fd518;
	add.s32 	%r184, %r443, 2;
	ld.shared.f64 	%fd519, [%r131+16];
	setp.eq.s32 	%p12, %r156, %r184;
	@%p12 bra 	$L__BB0_170;
	shr.u32 	%r185, %r447, 2;
	and.b32  	%r186, %r185, 1;
	cvt.rn.f64.u32 	%fd286, %r186;
	add.f64 	%fd287, %fd519, 0dBFF0000000000000;
	fma.rn.f64 	%fd519, %fd287, %fd286, 0d3FF0000000000000;
$L__BB0_170:
	mul.f64 	%fd217, %fd213, %fd519;
	add.s32 	%r187, %r443, 3;
	ld.shared.f64 	%fd520, [%r131+24];
	setp.eq.s32 	%p13, %r156, %r187;
	@%p13 bra 	$L__BB0_172;
	shr.u32 	%r188, %r447, 3;
	and.b32  	%r189, %r188, 1;
	cvt.rn.f64.u32 	%fd288, %r189;
	add.f64 	%fd289, %fd520, 0dBFF0000000000000;
	fma.rn.f64 	%fd520, %fd289, %fd288, 0d3FF0000000000000;
$L__BB0_172:
	mul.f64 	%fd221, %fd217, %fd520;
	add.s32 	%r190, %r443, 4;
	ld.shared.f64 	%fd521, [%r131+32];
	setp.eq.s32 	%p14, %r156, %r190;
	@%p14 bra 	$L__BB0_174;
	shr.u32 	%r191, %r447, 4;
	and.b32  	%r192, %r191, 1;
	cvt.rn.f64.u32 	%fd290, %r192;
	add.f64 	%fd291, %fd521, 0dBFF0000000000000;
	fma.rn.f64 	%fd521, %fd291, %fd290, 0d3FF0000000000000;
$L__BB0_174:
	mul.f64 	%fd225, %fd221, %fd521;
	add.s32 	%r193, %r443, 5;
	ld.shared.f64 	%fd522, [%r131+40];
	setp.eq.s32 	%p15, %r156, %r193;
	@%p15 bra 	$L__BB0_176;
	shr.u32 	%r194, %r447, 5;
	and.b32  	%r195, %r194, 1;
	cvt.rn.f64.u32 	%fd292, %r195;
	add.f64 	%fd293, %fd522, 0dBFF0000000000000;
	fma.rn.f64 	%fd522, %fd293, %fd292, 0d3FF0000000000000;
$L__BB0_176:
	mul.f64 	%fd229, %fd225, %fd522;
	add.s32 	%r196, %r443, 6;
	ld.shared.f64 	%fd523, [%r131+48];
	setp.eq.s32 	%p16, %r156, %r196;
	@%p16 bra 	$L__BB0_178;
	shr.u32 	%r197, %r447, 6;
	and.b32  	%r198, %r197, 1;
	cvt.rn.f64.u32 	%fd294, %r198;
	add.f64 	%fd295, %fd523, 0dBFF0000000000000;
	fma.rn.f64 	%fd523, %fd295, %fd294, 0d3FF0000000000000;
$L__BB0_178:
	mul.f64 	%fd233, %fd229, %fd523;
	add.s32 	%r199, %r443, 7;
	ld.shared.f64 	%fd524, [%r131+56];
	setp.eq.s32 	%p17, %r156, %r199;
	@%p17 bra 	$L__BB0_180;
	shr.u32 	%r200, %r447, 7;
	and.b32  	%r201, %r200, 1;
	cvt.rn.f64.u32 	%fd296, %r201;
	add.f64 	%fd297, %fd524, 0dBFF0000000000000;
	fma.rn.f64 	%fd524, %fd297, %fd296, 0d3FF0000000000000;
$L__BB0_180:
	mul.f64 	%fd538, %fd233, %fd524;
	shr.s32 	%r447, %r447, 8;
	add.s32 	%r443, %r443, 8;
	setp.eq.s32 	%p18, %r443, %r125;
	mov.u32 	%r448, %r125;
	@%p18 bra 	$L__BB0_181;
	bra.uni 	$L__BB0_164;
$L__BB0_181:
	setp.eq.s32 	%p19, %r122, 0;
	@%p19 bra 	$L__BB0_203;
	setp.lt.u32 	%p20, %r123, 3;
	@%p20 bra 	$L__BB0_192;
	shl.b32 	%r202, %r448, 3;
	mov.u32 	%r203, theta_i;
	add.s32 	%r140, %r203, %r202;
	ld.shared.f64 	%fd527, [%r140];
	setp.eq.s32 	%p21, %r156, %r448;
	@%p21 bra 	$L__BB0_185;
	and.b32  	%r204, %r447, 1;
	cvt.rn.f64.u32 	%fd299, %r204;
	add.f64 	%fd300, %fd527, 0dBFF0000000000000;
	fma.rn.f64 	%fd527, %fd300, %fd299, 0d3FF0000000000000;
$L__BB0_185:
	mul.f64 	%fd243, %fd538, %fd527;
	add.s32 	%r205, %r448, 1;
	ld.shared.f64 	%fd528, [%r140+8];
	setp.eq.s32 	%p22, %r156, %r205;
	@%p22 bra 	$L__BB0_187;
	shr.u32 	%r206, %r447, 1;
	and.b32  	%r207, %r206, 1;
	cvt.rn.f64.u32 	%fd301, %r207;
	add.f64 	%fd302, %fd528, 0dBFF0000000000000;
	fma.rn.f64 	%fd528, %fd302, %fd301, 0d3FF0000000000000;
$L__BB0_187:
	mul.f64 	%fd247, %fd243, %fd528;
	add.s32 	%r208, %r448, 2;
	ld.shared.f64 	%fd529, [%r140+16];
	setp.eq.s32 	%p23, %r156, %r208;
	@%p23 bra 	$L__BB0_189;
	shr.u32 	%r209, %r447, 2;
	and.b32  	%r210, %r209, 1;
	cvt.rn.f64.u32 	%fd303, %r210;
	add.f64 	%fd304, %fd529, 0dBFF0000000000000;
	fma.rn.f64 	%fd529, %fd304, %fd303, 0d3FF0000000000000;
$L__BB0_189:
	mul.f64 	%fd251, %fd247, %fd529;
	add.s32 	%r211, %r448, 3;
	ld.shared.f64 	%fd530, [%r140+24];
	setp.eq.s32 	%p24, %r156, %r211;
	@%p24 bra 	$L__BB0_191;
	shr.u32 	%r212, %r447, 3;
	and.b32  	%r213, %r212, 1;
	cvt.rn.f64.u32 	%fd305, %r213;
	add.f64 	%fd306, %fd530, 0dBFF0000000000000;
	fma.rn.f64 	%fd530, %fd306, %fd305, 0d3FF0000000000000;
$L__BB0_191:
	mul.f64 	%fd538, %fd251, %fd530;
	shr.s32 	%r447, %r447, 4;
	add.s32 	%r448, %r448, 4;
$L__BB0_192:
	setp.eq.s32 	%p25, %r124, 0;
	@%p25 bra 	$L__BB0_203;
	setp.eq.s32 	%p26, %r124, 1;
	@%p26 bra 	$L__BB0_199;
	shl.b32 	%r214, %r448, 3;
	mov.u32 	%r215, theta_i;
	add.s32 	%r145, %r215, %r214;
	ld.shared.f64 	%fd533, [%r145];
	setp.eq.s32 	%p27, %r156, %r448;
	@%p27 bra 	$L__BB0_196;
	and.b32  	%r216, %r447, 1;
	cvt.rn.f64.u32 	%fd308, %r216;
	add.f64 	%fd309, %fd533, 0dBFF0000000000000;
	fma.rn.f64 	%fd533, %fd309, %fd308, 0d3FF0000000000000;
$L__BB0_196:
	mul.f64 	%fd261, %fd538, %fd533;
	add.s32 	%r217, %r448, 1;
	ld.shared.f64 	%fd534, [%r145+8];
	setp.eq.s32 	%p28, %r156, %r217;
	@%p28 bra 	$L__BB0_198;
	shr.u32 	%r218, %r447, 1;
	and.b32  	%r219, %r218, 1;
	cvt.rn.f64.u32 	%fd310, %r219;
	add.f64 	%fd311, %fd534, 0dBFF0000000000000;
	fma.rn.f64 	%fd534, %fd311, %fd310, 0d3FF0000000000000;
$L__BB0_198:
	mul.f64 	%fd538, %fd261, %fd534;
	shr.s32 	%r447, %r447, 2;
	add.s32 	%r448, %r448, 2;
$L__BB0_199:
	setp.eq.s32 	%p29, %r126, 0;
	@%p29 bra 	$L__BB0_203;
	shl.b32 	%r220, %r448, 3;
	mov.u32 	%r221, theta_i;
	add.s32 	%r222, %r221, %r220;
	ld.shared.f64 	%fd537, [%r222];
	setp.eq.s32 	%p30, %r156, %r448;
	@%p30 bra 	$L__BB0_202;
	and.b32  	%r223, %r447, 1;
	cvt.rn.f64.u32 	%fd312, %r223;
	add.f64 	%fd313, %fd537, 0dBFF0000000000000;
	fma.rn.f64 	%fd537, %fd313, %fd312, 0d3FF0000000000000;
$L__BB0_202:
	mul.f64 	%fd538, %fd538, %fd537;
$L__BB0_203:
	setp.lt.s32 	%p31, %r2, %r8;
	mul.wide.s32 	%rd14, %r10, 8;
	add.s64 	%rd15, %rd2, %rd14;
	ld.global.nc.f64 	%fd314, [%rd15];
	mul.wide.s32 	%rd16, %r425, 8;
	add.s64 	%rd17, %rd2, %rd16;
	ld.global.nc.f64 	%fd315, [%rd17];
	sub.f64 	%fd316, %fd314, %fd315;
	add.s64 	%rd18, %rd1, %rd16;
	ld.global.f64 	%fd317, [%rd18];
	fma.rn.f64 	%fd318, %fd538, %fd316, %fd317;
	st.global.f64 	[%rd18], %fd318;
	@%p31 bra 	$L__BB0_204;
	bra.uni 	$L__BB0_206;
$L__BB0_204:
	add.s32 	%r224, %r425, %r2;
	shr.u32 	%r225, %r224, %r156;
	and.b32  	%r226, %r225, 1;
	shl.b32 	%r227, %r226, %r156;
	add.s32 	%r425, %r227, %r224;
$L__BB0_205:
	add.s32 	%r10, %r425, %r8;
	setp.lt.s32 	%p32, %r10, %r4;
	@%p32 bra 	$L__BB0_162;
	bra.uni 	$L__BB0_211;
$L__BB0_206:
	add.s32 	%r425, %r425, %r11;
	bra.uni 	$L__BB0_205;
$L__BB0_207:
	setp.ge.s32 	%p7, %r2, %r8;
	mul.wide.s32 	%rd9, %r10, 8;
	add.s64 	%rd10, %rd2, %rd9;
	ld.global.nc.f64 	%fd274, [%rd10];
	mul.wide.s32 	%rd11, %r425, 8;
	add.s64 	%rd12, %rd2, %rd11;
	ld.global.nc.f64 	%fd275, [%rd12];
	sub.f64 	%fd276, %fd274, %fd275;
	add.s64 	%rd13, %rd1, %rd11;
	ld.global.f64 	%fd277, [%rd13];
	add.f64 	%fd278, %fd277, %fd276;
	st.global.f64 	[%rd13], %fd278;
	@%p7 bra 	$L__BB0_209;
	add.s32 	%r172, %r425, %r2;
	shr.u32 	%r173, %r172, %r156;
	and.b32  	%r174, %r173, 1;
	shl.b32 	%r175, %r174, %r156;
	add.s32 	%r425, %r175, %r172;
	bra.uni 	$L__BB0_210;
$L__BB0_209:
	add.s32 	%r425, %r425, %r11;
$L__BB0_210:
	add.s32 	%r10, %r425, %r8;
	setp.lt.s32 	%p8, %r10, %r4;
	@%p8 bra 	$L__BB0_207;
$L__BB0_211:
	ret;

}
	// .globl	_Z12cuda_subdiagPKdiiPd
.visible .entry _Z12cuda_subdiagPKdiiPd(
	.param .u64 .ptr .align 1 _Z12cuda_subdiagPKdiiPd_param_0,
	.param .u32 _Z12cuda_subdiagPKdiiPd_param_1,
	.param .u32 _Z12cuda_subdiagPKdiiPd_param_2,
	.param .u64 .ptr .align 1 _Z12cuda_subdiagPKdiiPd_param_3
)
{
	.reg .pred 	%p<19>;
	.reg .b32 	%r<90>;
	.reg .b64 	%rd<11>;
	.reg .b64 	%fd<85>;

	ld.param.u64 	%rd3, [_Z12cuda_subdiagPKdiiPd_param_0];
	ld.param.u32 	%r36, [_Z12cuda_subdiagPKdiiPd_param_1];
	ld.param.u32 	%r37, [_Z12cuda_subdiagPKdiiPd_param_2];
	ld.param.u64 	%rd4, [_Z12cuda_subdiagPKdiiPd_param_3];
	cvta.to.global.u64 	%rd1, %rd4;
	mov.u32 	%r1, %ntid.x;
	mov.u32 	%r38, %nctaid.x;
	mul.lo.s32 	%r2, %r1, %r38;
	mov.u32 	%r39, %ctaid.x;
	mov.u32 	%r79, %tid.x;
	mad.lo.s32 	%r80, %r39, %r1, %r79;
	mov.b32 	%r40, 1;
	shl.b32 	%r5, %r40, %r37;
	setp.ge.s32 	%p1, %r79, %r37;
	@%p1 bra 	$L__BB1_3;
	mul.lo.s32 	%r6, %r37, %r36;
	cvta.to.global.u64 	%rd2, %rd3;
$L__BB1_2:
	add.s32 	%r41, %r79, %r6;
	mul.wide.s32 	%rd5, %r41, 8;
	add.s64 	%rd6, %rd2, %rd5;
	ld.global.nc.f64 	%fd42, [%rd6];
	shl.b32 	%r42, %r79, 3;
	mov.u32 	%r43, theta_i;
	add.s32 	%r44, %r43, %r42;
	st.shared.f64 	[%r44], %fd42;
	add.s32 	%r79, %r79, %r1;
	setp.lt.s32 	%p2, %r79, %r37;
	@%p2 bra 	$L__BB1_2;
$L__BB1_3:
	bar.sync 	0;
	setp.ge.s32 	%p3, %r80, %r5;
	@%p3 bra 	$L__BB1_37;
	setp.gt.s32 	%p4, %r37, 0;
	@%p4 bra 	$L__BB1_5;
	bra.uni 	$L__BB1_36;
$L__BB1_5:
	and.b32  	%r9, %r37, 3;
	and.b32  	%r10, %r37, 2147483644;
	and.b32  	%r11, %r37, 1;
	neg.s32 	%r12, %r36;
$L__BB1_6:
	setp.lt.u32 	%p6, %r37, 4;
	mov.f64 	%fd77, 0d3FF0000000000000;
	mov.b32 	%r87, 0;
	mov.u32 	%r86, %r80;
	@%p6 bra 	$L__BB1_21;
	mov.u32 	%r48, theta_i;
	add.s32 	%r81, %r48, 16;
	mov.f64 	%fd77, 0d3FF0000000000000;
	mov.b32 	%r83, 0;
	mov.u32 	%r82, %r12;
	mov.u32 	%r86, %r80;
$L__BB1_8:
	.pragma "nounroll";
	ld.shared.f64 	%fd2, [%r81+-16];
	setp.eq.s32 	%p7, %r82, 0;
	@%p7 bra 	$L__BB1_10;
	and.b32  	%r49, %r86, 1;
	cvt.rn.f64.u32 	%fd48, %r49;
	add.f64 	%fd49, %fd2, 0dBFF0000000000000;
	fma.rn.f64 	%fd73, %fd49, %fd48, 0d3FF0000000000000;
	bra.uni 	$L__BB1_11;
$L__BB1_10:
	or.b32  	%r50, %r86, -2;
	add.s32 	%r51, %r50, 1;
	cvt.rn.f64.s32 	%fd50, %r51;
	mul.f64 	%fd73, %fd2, %fd50;
$L__BB1_11:
	mul.f64 	%fd6, %fd77, %fd73;
	shr.s32 	%r18, %r86, 1;
	add.s32 	%r52, %r83, 1;
	ld.shared.f64 	%fd7, [%r81+-8];
	setp.eq.s32 	%p8, %r36, %r52;
	@%p8 bra 	$L__BB1_13;
	and.b32  	%r53, %r18, 1;
	cvt.rn.f64.u32 	%fd51, %r53;
	add.f64 	%fd52, %fd7, 0dBFF0000000000000;
	fma.rn.f64 	%fd74, %fd52, %fd51, 0d3FF0000000000000;
	bra.uni 	$L__BB1_14;
$L__BB1_13:
	or.b32  	%r54, %r18, -2;
	add.s32 	%r55, %r54, 1;
	cvt.rn.f64.s32 	%fd53, %r55;
	mul.f64 	%fd74, %fd7, %fd53;
$L__BB1_14:
	mul.f64 	%fd11, %fd6, %fd74;
	shr.s32 	%r19, %r86, 2;
	add.s32 	%r56, %r83, 2;
	ld.shared.f64 	%fd12, [%r81];
	setp.eq.s32 	%p9, %r36, %r56;
	@%p9 bra 	$L__BB1_16;
	and.b32  	%r57, %r19, 1;
	cvt.rn.f64.u32 	%fd54, %r57;
	add.f64 	%fd55, %fd12, 0dBFF0000000000000;
	fma.rn.f64 	%fd75, %fd55, %fd54, 0d3FF0000000000000;
	bra.uni 	$L__BB1_17;
$L__BB1_16:
	or.b32  	%r58, %r19, -2;
	add.s32 	%r59, %r58, 1;
	cvt.rn.f64.s32 	%fd56, %r59;
	mul.f64 	%fd75, %fd12, %fd56;
$L__BB1_17:
	mul.f64 	%fd16, %fd11, %fd75;
	shr.s32 	%r20, %r86, 3;
	add.s32 	%r60, %r83, 3;
	ld.shared.f64 	%fd17, [%r81+8];
	setp.eq.s32 	%p10, %r36, %r60;
	@%p10 bra 	$L__BB1_19;
	and.b32  	%r61, %r20, 1;
	cvt.rn.f64.u32 	%fd57, %r61;
	add.f64 	%fd58, %fd17, 0dBFF0000000000000;
	fma.rn.f64 	%fd76, %fd58, %fd57, 0d3FF0000000000000;
	bra.uni 	$L__BB1_20;
$L__BB1_19:
	or.b32  	%r62, %r20, -2;
	add.s32 	%r63, %r62, 1;
	cvt.rn.f64.s32 	%fd59, %r63;
	mul.f64 	%fd76, %fd17, %fd59;
$L__BB1_20:
	mul.f64 	%fd77, %fd16, %fd76;
	shr.s32 	%r86, %r86, 4;
	add.s32 	%r83, %r83, 4;
	add.s32 	%r82, %r82, 4;
	add.s32 	%r81, %r81, 32;
	setp.ne.s32 	%p11, %r83, %r10;
	mov.u32 	%r87, %r10;
	@%p11 bra 	$L__BB1_8;
$L__BB1_21:
	setp.eq.s32 	%p12, %r9, 0;
	@%p12 bra 	$L__BB1_35;
	setp.eq.s32 	%p13, %r9, 1;
	@%p13 bra 	$L__BB1_30;
	shl.b32 	%r64, %r87, 3;
	mov.u32 	%r65, theta_i;
	add.s32 	%r27, %r65, %r64;
	ld.shared.f64 	%fd24, [%r27];
	setp.eq.s32 	%p14, %r36, %r87;
	@%p14 bra 	$L__BB1_25;
	and.b32  	%r66, %r86, 1;
	cvt.rn.f64.u32 	%fd61, %r66;
	add.f64 	%fd62, %fd24, 0dBFF0000000000000;
	fma.rn.f64 	%fd79, %fd62, %fd61, 0d3FF0000000000000;
	bra.uni 	$L__BB1_26;
$L__BB1_25:
	or.b32  	%r67, %r86, -2;
	add.s32 	%r68, %r67, 1;
	cvt.rn.f64.s32 	%fd63, %r68;
	mul.f64 	%fd79, %fd24, %fd63;
$L__BB1_26:
	mul.f64 	%fd28, %fd77, %fd79;
	shr.s32 	%r28, %r86, 1;
	add.s32 	%r69, %r87, 1;
	ld.shared.f64 	%fd29, [%r27+8];
	setp.eq.s32 	%p15, %r36, %r69;
	@%p15 bra 	$L__BB1_28;
	and.b32  	%r70, %r28, 1;
	cvt.rn.f64.u32 	%fd64, %r70;
	add.f64 	%fd65, %fd29, 0dBFF0000000000000;
	fma.rn.f64 	%fd80, %fd65, %fd64, 0d3FF0000000000000;
	bra.uni 	$L__BB1_29;
$L__BB1_28:
	or.b32  	%r71, %r28, -2;
	add.s32 	%r72, %r71, 1;
	cvt.rn.f64.s32 	%fd66, %r72;
	mul.f64 	%fd80, %fd29, %fd66;
$L__BB1_29:
	mul.f64 	%fd77, %fd28, %fd80;
	shr.s32 	%r86, %r86, 2;
	add.s32 	%r87, %r87, 2;
$L__BB1_30:
	setp.eq.s32 	%p16, %r11, 0;
	@%p16 bra 	$L__BB1_35;
	shl.b32 	%r73, %r87, 3;
	mov.u32 	%r74, theta_i;
	add.s32 	%r75, %r74, %r73;
	ld.shared.f64 	%fd36, [%r75];
	setp.eq.s32 	%p17, %r36, %r87;
	@%p17 bra 	$L__BB1_33;
	and.b32  	%r76, %r86, 1;
	cvt.rn.f64.u32 	%fd67, %r76;
	add.f64 	%fd68, %fd36, 0dBFF0000000000000;
	fma.rn.f64 	%fd83, %fd68, %fd67, 0d3FF0000000000000;
	bra.uni 	$L__BB1_34;
$L__BB1_33:
	or.b32  	%r77, %r86, -2;
	add.s32 	%r78, %r77, 1;
	cvt.rn.f64.s32 	%fd69, %r78;
	mul.f64 	%fd83, %fd36, %fd69;
$L__BB1_34:
	mul.f64 	%fd77, %fd77, %fd83;
$L__BB1_35:
	mul.wide.s32 	%rd9, %r80, 8;
	add.s64 	%rd10, %rd1, %rd9;
	ld.global.f64 	%fd70, [%rd10];
	sub.f64 	%fd71, %fd70, %fd77;
	st.global.f64 	[%rd10], %fd71;
	add.s32 	%r80, %r80, %r2;
	setp.lt.s32 	%p18, %r80, %r5;
	@%p18 bra 	$L__BB1_6;
	bra.uni 	$L__BB1_37;
$L__BB1_36:
	mul.wide.s32 	%rd7, %r80, 8;
	add.s64 	%rd8, %rd1, %rd7;
	ld.global.f64 	%fd43, [%rd8];
	add.f64 	%fd44, %fd43, 0dBFF0000000000000;
	st.global.f64 	[%rd8], %fd44;
	add.s32 	%r80, %r80, %r2;
	setp.lt.s32 	%p5, %r80, %r5;
	@%p5 bra 	$L__BB1_36;
$L__BB1_37:
	ret;

}
	// .globl	_Z10fill_arrayPddi
.visible .entry _Z10fill_arrayPddi(
	.param .u64 .ptr .align 1 _Z10fill_arrayPddi_param_0,
	.param .f64 _Z10fill_arrayPddi_param_1,
	.param .u32 _Z10fill_arrayPddi_param_2
)
{
	.reg .pred 	%p<7>;
	.reg .b32 	%r<31>;
	.reg .b64 	%rd<11>;
	.reg .b64 	%fd<2>;

	ld.param.u64 	%rd2, [_Z10fill_arrayPddi_param_0];
	ld.param.f64 	%fd1, [_Z10fill_arrayPddi_param_1];
	ld.param.u32 	%r12, [_Z10fill_arrayPddi_param_2];
	cvta.to.global.u64 	%rd1, %rd2;
	mov.u32 	%r13, %ntid.x;
	mov.u32 	%r14, %nctaid.x;
	mul.lo.s32 	%r1, %r13, %r14;
	mov.u32 	%r15, %ctaid.x;
	mov.u32 	%r16, %tid.x;
	mad.lo.s32 	%r29, %r15, %r13, %r16;
	setp.ge.s32 	%p1, %r29, %r12;
	@%p1 bra 	$L__BB2_7;
	add.s32 	%r17, %r29, %r1;
	max.s32 	%r18, %r12, %r17;
	setp.lt.s32 	%p2, %r17, %r12;
	selp.u32 	%r19, 1, 0, %p2;
	add.s32 	%r20, %r17, %r19;
	sub.s32 	%r21, %r18, %r20;
	div.u32 	%r22, %r21, %r1;
	add.s32 	%r3, %r22, %r19;
	and.b32  	%r23, %r3, 3;
	setp.eq.s32 	%p3, %r23, 3;
	@%p3 bra 	$L__BB2_4;
	add.s32 	%r24, %r3, 1;
	and.b32  	%r25, %r24, 3;
	neg.s32 	%r27, %r25;
$L__BB2_3:
	.pragma "nounroll";
	mul.wide.s32 	%rd3, %r29, 8;
	add.s64 	%rd4, %rd1, %rd3;
	st.global.f64 	[%rd4], %fd1;
	add.s32 	%r29, %r29, %r1;
	add.s32 	%r27, %r27, 1;
	setp.ne.s32 	%p4, %r27, 0;
	@%p4 bra 	$L__BB2_3;
$L__BB2_4:
	setp.lt.u32 	%p5, %r3, 3;
	@%p5 bra 	$L__BB2_7;
	mul.wide.s32 	%rd7, %r1, 8;
	shl.b32 	%r26, %r1, 2;
$L__BB2_6:
	mul.wide.s32 	%rd5, %r29, 8;
	add.s64 	%rd6, %rd1, %rd5;
	st.global.f64 	[%rd6], %fd1;
	add.s64 	%rd8, %rd6, %rd7;
	st.global.f64 	[%rd8], %fd1;
	add.s64 	%rd9, %rd8, %rd7;
	st.global.f64 	[%rd9], %fd1;
	add.s64 	%rd10, %rd9, %rd7;
	st.global.f64 	[%rd10], %fd1;
	add.s32 	%r29, %r26, %r29;
	setp.lt.s32 	%p6, %r29, %r12;
	@%p6 bra 	$L__BB2_6;
$L__BB2_7:
	ret;

}
	// .globl	_Z10add_arraysPKdPdi
.visible .entry _Z10add_arraysPKdPdi(
	.param .u64 .ptr .align 1 _Z10add_arraysPKdPdi_param_0,
	.param .u64 .ptr .align 1 _Z10add_arraysPKdPdi_param_1,
	.param .u32 _Z10add_arraysPKdPdi_param_2
)
{
	.reg .pred 	%p<7>;
	.reg .b32 	%r<31>;
	.reg .b64 	%rd<18>;
	.reg .b64 	%fd<16>;

	ld.param.u64 	%rd3, [_Z10add_arraysPKdPdi_param_0];
	ld.param.u64 	%rd4, [_Z10add_arraysPKdPdi_param_1];
	ld.param.u32 	%r12, [_Z10add_arraysPKdPdi_param_2];
	cvta.to.global.u64 	%rd1, %rd4;
	cvta.to.global.u64 	%rd2, %rd3;
	mov.u32 	%r13, %ntid.x;
	mov.u32 	%r14, %nctaid.x;
	mul.lo.s32 	%r1, %r13, %r14;
	mov.u32 	%r15, %ctaid.x;
	mov.u32 	%r16, %tid.x;
	mad.lo.s32 	%r29, %r15, %r13, %r16;
	setp.ge.s32 	%p1, %r29, %r12;
	@%p1 bra 	$L__BB3_7;
	add.s32 	%r17, %r29, %r1;
	max.s32 	%r18, %r12, %r17;
	setp.lt.s32 	%p2, %r17, %r12;
	selp.u32 	%r19, 1, 0, %p2;
	add.s32 	%r20, %r17, %r19;
	sub.s32 	%r21, %r18, %r20;
	div.u32 	%r22, %r21, %r1;
	add.s32 	%r3, %r22, %r19;
	and.b32  	%r23, %r3, 3;
	setp.eq.s32 	%p3, %r23, 3;
	@%p3 bra 	$L__BB3_4;
	add.s32 	%r24, %r3, 1;
	and.b32  	%r25, %r24, 3;
	neg.s32 	%r27, %r25;
$L__BB3_3:
	.pragma "nounroll";
	mul.wide.s32 	%rd5, %r29, 8;
	add.s64 	%rd6, %rd1, %rd5;
	add.s64 	%rd7, %rd2, %rd5;
	ld.global.f64 	%fd1, [%rd7];
	ld.global.f64 	%fd2, [%rd6];
	add.f64 	%fd3, %fd1, %fd2;
	st.global.f64 	[%rd6], %fd3;
	add.s32 	%r29, %r29, %r1;
	add.s32 	%r27, %r27, 1;
	setp.ne.s32 	%p4, %r27, 0;
	@%p4 bra 	$L__BB3_3;
$L__BB3_4:
	setp.lt.u32 	%p5, %r3, 3;
	@%p5 bra 	$L__BB3_7;
	mul.wide.s32 	%rd11, %r1, 8;
	shl.b32 	%r26, %r1, 2;
$L__BB3_6:
	mul.wide.s32 	%rd8, %r29, 8;
	add.s64 	%rd9, %rd2, %rd8;
	ld.global.f64 	%fd4, [%rd9];
	add.s64 	%rd10, %rd1, %rd8;
	ld.global.f64 	%fd5, [%rd10];
	add.f64 	%fd6, %fd4, %fd5;
	st.global.f64 	[%rd10], %fd6;
	add.s64 	%rd12, %rd9, %rd11;
	ld.global.f64 	%fd7, [%rd12];
	add.s64 	%rd13, %rd10, %rd11;
	ld.global.f64 	%fd8, [%rd13];
	add.f64 	%fd9, %fd7, %fd8;
	st.global.f64 	[%rd13], %fd9;
	add.s64 	%rd14, %rd12, %rd11;
	ld.global.f64 	%fd10, [%rd14];
	add.s64 	%rd15, %rd13, %rd11;
	ld.global.f64 	%fd11, [%rd15];
	add.f64 	%fd12, %fd10, %fd11;
	st.global.f64 	[%rd15], %fd12;
	add.s64 	%rd16, %rd14, %rd11;
	ld.global.f64 	%fd13, [%rd16];
	add.s64 	%rd17, %rd15, %rd11;
	ld.global.f64 	%fd14, [%rd17];
	add.f64 	%fd15, %fd13, %fd14;
	st.global.f64 	[%rd17], %fd15;
	add.s32 	%r29, %r26, %r29;
	setp.lt.s32 	%p6, %r29, %r12;
	@%p6 bra 	$L__BB3_6;
$L__BB3_7:
	ret;

}
	// .globl	_Z25divide_arrays_elementwisePKdS0_Pdi
.visible .entry _Z25divide_arrays_elementwisePKdS0_Pdi(
	.param .u64 .ptr .align 1 _Z25divide_arrays_elementwisePKdS0_Pdi_param_0,
	.param .u64 .ptr .align 1 _Z25divide_arrays_elementwisePKdS0_Pdi_param_1,
	.param .u64 .ptr .align 1 _Z25divide_arrays_elementwisePKdS0_Pdi_param_2,
	.param .u32 _Z25divide_arrays_elementwisePKdS0_Pdi_param_3
)
{
	.reg .pred 	%p<7>;
	.reg .b32 	%r<31>;
	.reg .b64 	%rd<25>;
	.reg .b64 	%fd<16>;

	ld.param.u64 	%rd4, [_Z25divide_arrays_elementwisePKdS0_Pdi_param_0];
	ld.param.u64 	%rd5, [_Z25divide_arrays_elementwisePKdS0_Pdi_param_1];
	ld.param.u64 	%rd6, [_Z25divide_arrays_elementwisePKdS0_Pdi_param_2];
	ld.param.u32 	%r12, [_Z25divide_arrays_elementwisePKdS0_Pdi_param_3];
	cvta.to.global.u64 	%rd1, %rd6;
	cvta.to.global.u64 	%rd2, %rd5;
	cvta.to.global.u64 	%rd3, %rd4;
	mov.u32 	%r13, %ntid.x;
	mov.u32 	%r14, %nctaid.x;
	mul.lo.s32 	%r1, %r13, %r14;
	mov.u32 	%r15, %ctaid.x;
	mov.u32 	%r16, %tid.x;
	mad.lo.s32 	%r29, %r15, %r13, %r16;
	setp.ge.s32 	%p1, %r29, %r12;
	@%p1 bra 	$L__BB4_7;
	add.s32 	%r17, %r29, %r1;
	max.s32 	%r18, %r12, %r17;
	setp.lt.s32 	%p2, %r17, %r12;
	selp.u32 	%r19, 1, 0, %p2;
	add.s32 	%r20, %r17, %r19;
	sub.s32 	%r21, %r18, %r20;
	div.u32 	%r22, %r21, %r1;
	add.s32 	%r3, %r22, %r19;
	and.b32  	%r23, %r3, 3;
	setp.eq.s32 	%p3, %r23, 3;
	@%p3 bra 	$L__BB4_4;
	add.s32 	%r24, %r3, 1;
	and.b32  	%r25, %r24, 3;
	neg.s32 	%r27, %r25;
$L__BB4_3:
	.pragma "nounroll";
	mul.wide.s32 	%rd7, %r29, 8;
	add.s64 	%rd8, %rd1, %rd7;
	add.s64 	%rd9, %rd2, %rd7;
	add.s64 	%rd10, %rd3, %rd7;
	ld.global.f64 	%fd1, [%rd10];
	ld.global.f64 	%fd2, [%rd9];
	div.rn.f64 	%fd3, %fd1, %fd2;
	st.global.f64 	[%rd8], %fd3;
	add.s32 	%r29, %r29, %r1;
	add.s32 	%r27, %r27, 1;
	setp.ne.s32 	%p4, %r27, 0;
	@%p4 bra 	$L__BB4_3;
$L__BB4_4:
	setp.lt.u32 	%p5, %r3, 3;
	@%p5 bra 	$L__BB4_7;
	mul.wide.s32 	%rd15, %r1, 8;
	shl.b32 	%r26, %r1, 2;
$L__BB4_6:
	mul.wide.s32 	%rd11, %r29, 8;
	add.s64 	%rd12, %rd3, %rd11;
	ld.global.f64 	%fd4, [%rd12];
	add.s64 	%rd13, %rd2, %rd11;
	ld.global.f64 	%fd5, [%rd13];
	div.rn.f64 	%fd6, %fd4, %fd5;
	add.s64 	%rd14, %rd1, %rd11;
	st.global.f64 	[%rd14], %fd6;
	add.s64 	%rd16, %rd12, %rd15;
	ld.global.f64 	%fd7, [%rd16];
	add.s64 	%rd17, %rd13, %rd15;
	ld.global.f64 	%fd8, [%rd17];
	div.rn.f64 	%fd9, %fd7, %fd8;
	add.s64 	%rd18, %rd14, %rd15;
	st.global.f64 	[%rd18], %fd9;
	add.s64 	%rd19, %rd16, %rd15;
	ld.global.f64 	%fd10, [%rd19];
	add.s64 	%rd20, %rd17, %rd15;
	ld.global.f64 	%fd11, [%rd20];
	div.rn.f64 	%fd12, %fd10, %fd11;
	add.s64 	%rd21, %rd18, %rd15;
	st.global.f64 	[%rd21], %fd12;
	add.s64 	%rd22, %rd19, %rd15;
	ld.global.f64 	%fd13, [%rd22];
	add.s64 	%rd23, %rd20, %rd15;
	ld.global.f64 	%fd14, [%rd23];
	div.rn.f64 	%fd15, %fd13, %fd14;
	add.s64 	%rd24, %rd21, %rd15;
	st.global.f64 	[%rd24], %fd15;
	add.s32 	%r29, %r26, %r29;
	setp.lt.s32 	%p6, %r29, %r12;
	@%p6 bra 	$L__BB4_6;
$L__BB4_7:
	ret;

}
	// .globl	_Z27multiply_arrays_elementwisePKdPdi
.visible .entry _Z27multiply_arrays_elementwisePKdPdi(
	.param .u64 .ptr .align 1 _Z27multiply_arrays_elementwisePKdPdi_param_0,
	.param .u64 .ptr .align 1 _Z27multiply_arrays_elementwisePKdPdi_param_1,
	.param .u32 _Z27multiply_arrays_elementwisePKdPdi_param_2
)
{
	.reg .pred 	%p<7>;
	.reg .b32 	%r<31>;
	.reg .b64 	%rd<18>;
	.reg .b64 	%fd<16>;

	ld.param.u64 	%rd3, [_Z27multiply_arrays_elementwisePKdPdi_param_0];
	ld.param.u64 	%rd4, [_Z27multiply_arrays_elementwisePKdPdi_param_1];
	ld.param.u32 	%r12, [_Z27multiply_arrays_elementwisePKdPdi_param_2];
	cvta.to.global.u64 	%rd1, %rd4;
	cvta.to.global.u64 	%rd2, %rd3;
	mov.u32 	%r13, %ntid.x;
	mov.u32 	%r14, %nctaid.x;
	mul.lo.s32 	%r1, %r13, %r14;
	mov.u32 	%r15, %ctaid.x;
	mov.u32 	%r16, %tid.x;
	mad.lo.s32 	%r29, %r15, %r13, %r16;
	setp.ge.s32 	%p1, %r29, %r12;
	@%p1 bra 	$L__BB5_7;
	add.s32 	%r17, %r29, %r1;
	max.s32 	%r18, %r12, %r17;
	setp.lt.s32 	%p2, %r17, %r12;
	selp.u32 	%r19, 1, 0, %p2;
	add.s32 	%r20, %r17, %r19;
	sub.s32 	%r21, %r18, %r20;
	div.u32 	%r22, %r21, %r1;
	add.s32 	%r3, %r22, %r19;
	and.b32  	%r23, %r3, 3;
	setp.eq.s32 	%p3, %r23, 3;
	@%p3 bra 	$L__BB5_4;
	add.s32 	%r24, %r3, 1;
	and.b32  	%r25, %r24, 3;
	neg.s32 	%r27, %r25;
$L__BB5_3:
	.pragma "nounroll";
	mul.wide.s32 	%rd5, %r29, 8;
	add.s64 	%rd6, %rd1, %rd5;
	add.s64 	%rd7, %rd2, %rd5;
	ld.global.f64 	%fd1, [%rd7];
	ld.global.f64 	%fd2, [%rd6];
	mul.f64 	%fd3, %fd1, %fd2;
	st.global.f64 	[%rd6], %fd3;
	add.s32 	%r29, %r29, %r1;
	add.s32 	%r27, %r27, 1;
	setp.ne.s32 	%p4, %r27, 0;
	@%p4 bra 	$L__BB5_3;
$L__BB5_4:
	setp.lt.u32 	%p5, %r3, 3;
	@%p5 bra 	$L__BB5_7;
	mul.wide.s32 	%rd11, %r1, 8;
	shl.b32 	%r26, %r1, 2;
$L__BB5_6:
	mul.wide.s32 	%rd8, %r29, 8;
	add.s64 	%rd9, %rd2, %rd8;
	ld.global.f64 	%fd4, [%rd9];
	add.s64 	%rd10, %rd1, %rd8;
	ld.global.f64 	%fd5, [%rd10];
	mul.f64 	%fd6, %fd4, %fd5;
	st.global.f64 	[%rd10], %fd6;
	add.s64 	%rd12, %rd9, %rd11;
	ld.global.f64 	%fd7, [%rd12];
	add.s64 	%rd13, %rd10, %rd11;
	ld.global.f64 	%fd8, [%rd13];
	mul.f64 	%fd9, %fd7, %fd8;
	st.global.f64 	[%rd13], %fd9;
	add.s64 	%rd14, %rd12, %rd11;
	ld.global.f64 	%fd10, [%rd14];
	add.s64 	%rd15, %rd13, %rd11;
	ld.global.f64 	%fd11, [%rd15];
	mul.f64 	%fd12, %fd10, %fd11;
	st.global.f64 	[%rd15], %fd12;
	add.s64 	%rd16, %rd14, %rd11;
	ld.global.f64 	%fd13, [%rd16];
	add.s64 	%rd17, %rd15, %rd11;
	ld.global.f64 	%fd14, [%rd17];
	mul.f64 	%fd15, %fd13, %fd14;
	st.global.f64 	[%rd17], %fd15;
	add.s32 	%r29, %r26, %r29;
	setp.lt.s32 	%p6, %r29, %r12;
	@%p6 bra 	$L__BB5_6;
$L__BB5_7:
	ret;

}
	// .globl	_Z7shufflePKdPdi
.visible .entry _Z7shufflePKdPdi(
	.param .u64 .ptr .align 1 _Z7shufflePKdPdi_param_0,
	.param .u64 .ptr .align 1 _Z7shufflePKdPdi_param_1,
	.param .u32 _Z7shufflePKdPdi_param_2
)
{
	.reg .pred 	%p<12>;
	.reg .b32 	%r<62>;
	.reg .b64 	%rd<23>;
	.reg .b64 	%fd<6>;

	ld.param.u64 	%rd3, [_Z7shufflePKdPdi_param_0];
	ld.param.u64 	%rd4, [_Z7shufflePKdPdi_param_1];
	ld.param.u32 	%r14, [_Z7shufflePKdPdi_param_2];
	cvta.to.global.u64 	%rd1, %rd4;
	cvta.to.global.u64 	%rd2, %rd3;
	mov.u32 	%r15, %ntid.x;
	mov.u32 	%r16, %nctaid.x;
	mul.lo.s32 	%r1, %r15, %r16;
	mov.u32 	%r17, %ctaid.x;
	mov.u32 	%r18, %tid.x;
	mad.lo.s32 	%r60, %r17, %r15, %r18;
	setp.ge.s32 	%p1, %r60, %r14;
	@%p1 bra 	$L__BB6_7;
	shr.u32 	%r19, %r14, 31;
	add.s32 	%r20, %r14, %r19;
	shr.s32 	%r3, %r20, 1;
	neg.s32 	%r4, %r3;
	add.s32 	%r21, %r60, %r1;
	max.s32 	%r22, %r14, %r21;
	setp.lt.s32 	%p2, %r21, %r14;
	selp.u32 	%r23, 1, 0, %p2;
	add.s32 	%r24, %r21, %r23;
	sub.s32 	%r25, %r22, %r24;
	div.u32 	%r26, %r25, %r1;
	add.s32 	%r5, %r26, %r23;
	and.b32  	%r27, %r5, 3;
	setp.eq.s32 	%p3, %r27, 3;
	@%p3 bra 	$L__BB6_4;
	add.s32 	%r28, %r5, 1;
	and.b32  	%r29, %r28, 3;
	neg.s32 	%r58, %r29;
$L__BB6_3:
	.pragma "nounroll";
	mul.wide.s32 	%rd5, %r60, 8;
	add.s64 	%rd6, %rd1, %rd5;
	setp.ge.s32 	%p4, %r60, %r3;
	selp.u32 	%r30, 1, 0, %p4;
	selp.b32 	%r31, %r4, 0, %p4;
	add.s32 	%r32, %r31, %r60;
	shl.b32 	%r33, %r32, 1;
	or.b32  	%r34, %r33, %r30;
	mul.wide.s32 	%rd7, %r34, 8;
	add.s64 	%rd8, %rd2, %rd7;
	ld.global.nc.f64 	%fd1, [%rd8];
	st.global.f64 	[%rd6], %fd1;
	add.s32 	%r60, %r60, %r1;
	add.s32 	%r58, %r58, 1;
	setp.ne.s32 	%p5, %r58, 0;
	@%p5 bra 	$L__BB6_3;
$L__BB6_4:
	setp.lt.u32 	%p6, %r5, 3;
	@%p6 bra 	$L__BB6_7;
	mul.wide.s32 	%rd15, %r1, 8;
$L__BB6_6:
	setp.ge.s32 	%p7, %r60, %r3;
	selp.u32 	%r35, 1, 0, %p7;
	selp.b32 	%r36, %r4, 0, %p7;
	add.s32 	%r37, %r36, %r60;
	shl.b32 	%r38, %r37, 1;
	or.b32  	%r39, %r38, %r35;
	mul.wide.s32 	%rd9, %r39, 8;
	add.s64 	%rd10, %rd2, %rd9;
	ld.global.nc.f64 	%fd2, [%rd10];
	mul.wide.s32 	%rd11, %r60, 8;
	add.s64 	%rd12, %rd1, %rd11;
	st.global.f64 	[%rd12], %fd2;
	add.s32 	%r40, %r60, %r1;
	setp.ge.s32 	%p8, %r40, %r3;
	selp.u32 	%r41, 1, 0, %p8;
	selp.b32 	%r42, %r4, 0, %p8;
	add.s32 	%r43, %r42, %r40;
	shl.b32 	%r44, %r43, 1;
	or.b32  	%r45, %r44, %r41;
	mul.wide.s32 	%rd13, %r45, 8;
	add.s64 	%rd14, %rd2, %rd13;
	ld.global.nc.f64 	%fd3, [%rd14];
	add.s64 	%rd16, %rd12, %rd15;
	st.global.f64 	[%rd16], %fd3;
	add.s32 	%r46, %r40, %r1;
	setp.ge.s32 	%p9, %r46, %r3;
	selp.u32 	%r47, 1, 0, %p9;
	selp.b32 	%r48, %r4, 0, %p9;
	add.s32 	%r49, %r48, %r46;
	shl.b32 	%r50, %r49, 1;
	or.b32  	%r51, %r50, %r47;
	mul.wide.s32 	%rd17, %r51, 8;
	add.s64 	%rd18, %rd2, %rd17;
	ld.global.nc.f64 	%fd4, [%rd18];
	add.s64 	%rd19, %rd16, %rd15;
	st.global.f64 	[%rd19], %fd4;
	add.s32 	%r52, %r46, %r1;
	setp.ge.s32 	%p10, %r52, %r3;
	selp.u32 	%r53, 1, 0, %p10;
	selp.b32 	%r54, %r4, 0, %p10;
	add.s32 	%r55, %r54, %r52;
	shl.b32 	%r56, %r55, 1;
	or.b32  	%r57, %r56, %r53;
	mul.wide.s32 	%rd20, %r57, 8;
	add.s64 	%rd21, %rd2, %rd20;
	ld.global.nc.f64 	%fd5, [%rd21];
	add.s64 	%rd22, %rd19, %rd15;
	st.global.f64 	[%rd22], %fd5;
	add.s32 	%r60, %r52, %r1;
	setp.lt.s32 	%p11, %r60, %r14;
	@%p11 bra 	$L__BB6_6;
$L__BB6_7:
	ret;

}
	// .globl	_Z14sum_over_arrayPKdPdi
.visible .entry _Z14sum_over_arrayPKdPdi(
	.param .u64 .ptr .align 1 _Z14sum_over_arrayPKdPdi_param_0,
	.param .u64 .ptr .align 1 _Z14sum_over_arrayPKdPdi_param_1,
	.param .u32 _Z14sum_over_arrayPKdPdi_param_2
)
{
	.reg .pred 	%p<7>;
	.reg .b32 	%r<19>;
	.reg .b64 	%rd<9>;
	.reg .b64 	%fd<13>;

	ld.param.u64 	%rd2, [_Z14sum_over_arrayPKdPdi_param_0];
	ld.param.u64 	%rd3, [_Z14sum_over_arrayPKdPdi_param_1];
	ld.param.u32 	%r11, [_Z14sum_over_arrayPKdPdi_param_2];
	mov.u32 	%r1, %tid.x;
	mov.u32 	%r18, %ntid.x;
	mov.u32 	%r3, %ctaid.x;
	mad.lo.s32 	%r17, %r3, %r18, %r1;
	setp.ge.u32 	%p1, %r17, %r11;
	mov.f64 	%fd12, 0d0000000000000000;
	@%p1 bra 	$L__BB7_3;
	mov.u32 	%r12, %nctaid.x;
	mul.lo.s32 	%r5, %r18, %r12;
	cvta.to.global.u64 	%rd1, %rd2;
	mov.f64 	%fd12, 0d0000000000000000;
$L__BB7_2:
	mul.wide.u32 	%rd4, %r17, 8;
	add.s64 	%rd5, %rd1, %rd4;
	ld.global.nc.f64 	%fd6, [%rd5];
	add.f64 	%fd12, %fd12, %fd6;
	add.s32 	%r17, %r17, %r5;
	setp.lt.u32 	%p2, %r17, %r11;
	@%p2 bra 	$L__BB7_2;
$L__BB7_3:
	shl.b32 	%r13, %r1, 3;
	mov.u32 	%r14, sdata;
	add.s32 	%r8, %r14, %r13;
	st.shared.f64 	[%r8], %fd12;
	bar.sync 	0;
	setp.lt.u32 	%p3, %r18, 2;
	@%p3 bra 	$L__BB7_7;
$L__BB7_4:
	shr.u32 	%r10, %r18, 1;
	setp.ge.u32 	%p4, %r1, %r10;
	@%p4 bra 	$L__BB7_6;
	shl.b32 	%r15, %r10, 3;
	add.s32 	%r16, %r8, %r15;
	ld.shared.f64 	%fd7, [%r16];
	ld.shared.f64 	%fd8, [%r8];
	add.f64 	%fd9, %fd7, %fd8;
	st.shared.f64 	[%r8], %fd9;
$L__BB7_6:
	bar.sync 	0;
	setp.gt.u32 	%p5, %r18, 3;
	mov.u32 	%r18, %r10;
	@%p5 bra 	$L__BB7_4;
$L__BB7_7:
	setp.ne.s32 	%p6, %r1, 0;
	@%p6 bra 	$L__BB7_9;
	ld.shared.f64 	%fd10, [sdata];
	cvta.to.global.u64 	%rd6, %rd3;
	mul.wide.u32 	%rd7, %r3, 8;
	add.s64 	%rd8, %rd6, %rd7;
	st.global.f64 	[%rd8], %fd10;
$L__BB7_9:
	ret;

}
	// .globl	_Z9print_vecPdi
.visible .entry _Z9print_vecPdi(
	.param .u64 .ptr .align 1 _Z9print_vecPdi_param_0,
	.param .u32 _Z9print_vecPdi_param_1
)
{
	.local .align 8 .b8 	__local_depot8[8];
	.reg .b64 	%SP;
	.reg .b64 	%SPL;
	.reg .pred 	%p<3>;
	.reg .b32 	%r<15>;
	.reg .b64 	%rd<12>;
	.reg .b64 	%fd<2>;

	mov.u64 	%SPL, __local_depot8;
	cvta.local.u64 	%SP, %SPL;
	ld.param.u64 	%rd3, [_Z9print_vecPdi_param_0];
	ld.param.u32 	%r6, [_Z9print_vecPdi_param_1];
	mov.u32 	%r1, %ntid.x;
	mov.u32 	%r7, %ctaid.x;
	mov.u32 	%r8, %tid.x;
	mad.lo.s32 	%r14, %r7, %r1, %r8;
	setp.ge.s32 	%p1, %r14, %r6;
	@%p1 bra 	$L__BB8_3;
	mov.u32 	%r9, %nctaid.x;
	mul.lo.s32 	%r3, %r1, %r9;
	add.u64 	%rd4, %SP, 0;
	add.u64 	%rd1, %SPL, 0;
	cvta.to.global.u64 	%rd2, %rd3;
	mov.u64 	%rd7, $str;
$L__BB8_2:
	mul.wide.s32 	%rd5, %r14, 8;
	add.s64 	%rd6, %rd2, %rd5;
	ld.global.f64 	%fd1, [%rd6];
	st.local.f64 	[%rd1], %fd1;
	cvta.global.u64 	%rd8, %rd7;
	{ // callseq 0, 0
	.param .b64 param0;
	st.param.b64 	[param0], %rd8;
	.param .b64 param1;
	st.param.b64 	[param1], %rd4;
	.param .b32 retval0;
	call.uni (retval0), 
	vprintf, 
	(
	param0, 
	param1
	);
	ld.param.b32 	%r10, [retval0];
	} // callseq 0
	add.s32 	%r14, %r14, %r3;
	setp.lt.s32 	%p2, %r14, %r6;
	@%p2 bra 	$L__BB8_2;
$L__BB8_3:
	mov.u64 	%rd10, $str$1;
	cvta.global.u64 	%rd11, %rd10;
	{ // callseq 1, 0
	.param .b64 param0;
	st.param.b64 	[param0], %rd11;
	.param .b64 param1;
	st.param.b64 	[param1], 0;
	.param .b32 retval0;
	call.uni (retval0), 
	vprintf, 
	(
	param0, 
	param1
	);
	ld.param.b32 	%r12, [retval0];
	} // callseq 1
	ret;

}
	// .globl	_Z9log_arrayPKdPdi
.visible .entry _Z9log_arrayPKdPdi(
	.param .u64 .ptr .align 1 _Z9log_arrayPKdPdi_param_0,
	.param .u64 .ptr .align 1 _Z9log_arrayPKdPdi_param_1,
	.param .u32 _Z9log_arrayPKdPdi_param_2
)
{
	.reg .pred 	%p<7>;
	.reg .b32 	%r<40>;
	.reg .b64 	%rd<9>;
	.reg .b64 	%fd<46>;

	ld.param.u64 	%rd3, [_Z9log_arrayPKdPdi_param_0];
	ld.param.u64 	%rd4, [_Z9log_arrayPKdPdi_param_1];
	ld.param.u32 	%r16, [_Z9log_arrayPKdPdi_param_2];
	mov.u32 	%r1, %ntid.x;
	mov.u32 	%r17, %ctaid.x;
	mov.u32 	%r18, %tid.x;
	mad.lo.s32 	%r35, %r17, %r1, %r18;
	setp.ge.s32 	%p1, %r35, %r16;
	@%p1 bra 	$L__BB9_10;
	mov.b32 	%r19, 1127219200;
	mov.b32 	%r20, -2147483648;
	mov.b64 	%fd1, {%r20, %r19};
	mov.u32 	%r21, %nctaid.x;
	mul.lo.s32 	%r3, %r1, %r21;
	cvta.to.global.u64 	%rd1, %rd3;
	cvta.to.global.u64 	%rd2, %rd4;
$L__BB9_2:
	mul.wide.s32 	%rd5, %r35, 8;
	add.s64 	%rd6, %rd1, %rd5;
	ld.global.nc.f64 	%fd43, [%rd6];
	{
	.reg .b32 %temp; 
	mov.b64 	{%temp, %r36}, %fd43;
	}
	{
	.reg .b32 %temp; 
	mov.b64 	{%r37, %temp}, %fd43;
	}
	setp.gt.s32 	%p2, %r36, 1048575;
	mov.b32 	%r38, -1023;
	@%p2 bra 	$L__BB9_4;
	mul.f64 	%fd43, %fd43, 0d4350000000000000;
	{
	.reg .b32 %temp; 
	mov.b64 	{%temp, %r36}, %fd43;
	}
	{
	.reg .b32 %temp; 
	mov.b64 	{%r37, %temp}, %fd43;
	}
	mov.b32 	%r38, -1077;
$L__BB9_4:
	add.s32 	%r24, %r36, -1;
	setp.gt.u32 	%p3, %r24, 2146435070;
	@%p3 bra 	$L__BB9_8;
	shr.u32 	%r27, %r36, 20;
	add.s32 	%r39, %r38, %r27;
	and.b32  	%r28, %r36, 1048575;
	or.b32  	%r29, %r28, 1072693248;
	mov.b64 	%fd44, {%r37, %r29};
	setp.lt.u32 	%p5, %r29, 1073127583;
	@%p5 bra 	$L__BB9_7;
	{
	.reg .b32 %temp; 
	mov.b64 	{%r30, %temp}, %fd44;
	}
	{
	.reg .b32 %temp; 
	mov.b64 	{%temp, %r31}, %fd44;
	}
	add.s32 	%r32, %r31, -1048576;
	mov.b64 	%fd44, {%r30, %r32};
	add.s32 	%r39, %r39, 1;
$L__BB9_7:
	add.f64 	%fd12, %fd44, 0dBFF0000000000000;
	add.f64 	%fd13, %fd44, 0d3FF0000000000000;
	rcp.approx.ftz.f64 	%fd14, %fd13;
	neg.f64 	%fd15, %fd13;
	fma.rn.f64 	%fd16, %fd15, %fd14, 0d3FF0000000000000;
	fma.rn.f64 	%fd17, %fd16, %fd16, %fd16;
	fma.rn.f64 	%fd18, %fd17, %fd14, %fd14;
	mul.f64 	%fd19, %fd12, %fd18;
	fma.rn.f64 	%fd20, %fd12, %fd18, %fd19;
	mul.f64 	%fd21, %fd20, %fd20;
	fma.rn.f64 	%fd22, %fd21, 0d3EB1380B3AE80F1E, 0d3ED0EE258B7A8B04;
	fma.rn.f64 	%fd23, %fd22, %fd21, 0d3EF3B2669F02676F;
	fma.rn.f64 	%fd24, %fd23, %fd21, 0d3F1745CBA9AB0956;
	fma.rn.f64 	%fd25, %fd24, %fd21, 0d3F3C71C72D1B5154;
	fma.rn.f64 	%fd26, %fd25, %fd21, 0d3F624924923BE72D;
	fma.rn.f64 	%fd27, %fd26, %fd21, 0d3F8999999999A3C4;
	fma.rn.f64 	%fd28, %fd27, %fd21, 0d3FB5555555555554;
	sub.f64 	%fd29, %fd12, %fd20;
	add.f64 	%fd30, %fd29, %fd29;
	neg.f64 	%fd31, %fd20;
	fma.rn.f64 	%fd32, %fd31, %fd12, %fd30;
	mul.f64 	%fd33, %fd18, %fd32;
	mul.f64 	%fd34, %fd21, %fd28;
	fma.rn.f64 	%fd35, %fd34, %fd20, %fd33;
	xor.b32  	%r33, %r39, -2147483648;
	mov.b32 	%r34, 1127219200;
	mov.b64 	%fd36, {%r33, %r34};
	sub.f64 	%fd37, %fd36, %fd1;
	fma.rn.f64 	%fd38, %fd37, 0d3FE62E42FEFA39EF, %fd20;
	fma.rn.f64 	%fd39, %fd37, 0dBFE62E42FEFA39EF, %fd38;
	sub.f64 	%fd40, %fd39, %fd20;
	sub.f64 	%fd41, %fd35, %fd40;
	fma.rn.f64 	%fd42, %fd37, 0d3C7ABC9E3B39803F, %fd41;
	add.f64 	%fd45, %fd38, %fd42;
	bra.uni 	$L__BB9_9;
$L__BB9_8:
	fma.rn.f64 	%fd11, %fd43, 0d7FF0000000000000, 0d7FF0000000000000;
	{
	.reg .b32 %temp; 
	mov.b64 	{%temp, %r25}, %fd43;
	}
	and.b32  	%r26, %r25, 2147483647;
	setp.eq.s32 	%p4, %r26, 0;
	selp.f64 	%fd45, 0dFFF0000000000000, %fd11, %p4;
$L__BB9_9:
	add.s64 	%rd8, %rd2, %rd5;
	st.global.f64 	[%rd8], %fd45;
	add.s32 	%r35, %r35, %r3;
	setp.lt.s32 	%p6, %r35, %r16;
	@%p6 bra 	$L__BB9_2;
$L__BB9_10:
	ret;

}
	// .globl	_Z9array_expPdi
.visible .entry _Z9array_expPdi(
	.param .u64 .ptr .align 1 _Z9array_expPdi_param_0,
	.param .u32 _Z9array_expPdi_param_1
)
{
	.reg .pred 	%p<6>;
	.reg .b32 	%r<26>;
	.reg .b32 	%f<3>;
	.reg .b64 	%rd<5>;
	.reg .b64 	%fd<26>;

	ld.param.u64 	%rd3, [_Z9array_expPdi_param_0];
	ld.param.u32 	%r9, [_Z9array_expPdi_param_1];
	mov.u32 	%r1, %ntid.x;
	mov.u32 	%r10, %ctaid.x;
	mov.u32 	%r11, %tid.x;
	mad.lo.s32 	%r25, %r10, %r1, %r11;
	setp.ge.s32 	%p1, %r25, %r9;
	@%p1 bra 	$L__BB10_6;
	mov.u32 	%r12, %nctaid.x;
	mul.lo.s32 	%r3, %r1, %r12;
	cvta.to.global.u64 	%rd1, %rd3;
$L__BB10_2:
	mul.wide.s32 	%rd4, %r25, 8;
	add.s64 	%rd2, %rd1, %rd4;
	ld.global.f64 	%fd1, [%rd2];
	fma.rn.f64 	%fd6, %fd1, 0d3FF71547652B82FE, 0d4338000000000000;
	{
	.reg .b32 %temp; 
	mov.b64 	{%r5, %temp}, %fd6;
	}
	mov.f64 	%fd7, 0dC338000000000000;
	add.rn.f64 	%fd8, %fd6, %fd7;
	fma.rn.f64 	%fd9, %fd8, 0dBFE62E42FEFA39EF, %fd1;
	fma.rn.f64 	%fd10, %fd8, 0dBC7ABC9E3B39803F, %fd9;
	fma.rn.f64 	%fd11, %fd10, 0d3E5ADE1569CE2BDF, 0d3E928AF3FCA213EA;
	fma.rn.f64 	%fd12, %fd11, %fd10, 0d3EC71DEE62401315;
	fma.rn.f64 	%fd13, %fd12, %fd10, 0d3EFA01997C89EB71;
	fma.rn.f64 	%fd14, %fd13, %fd10, 0d3F2A01A014761F65;
	fma.rn.f64 	%fd15, %fd14, %fd10, 0d3F56C16C1852B7AF;
	fma.rn.f64 	%fd16, %fd15, %fd10, 0d3F81111111122322;
	fma.rn.f64 	%fd17, %fd16, %fd10, 0d3FA55555555502A1;
	fma.rn.f64 	%fd18, %fd17, %fd10, 0d3FC5555555555511;
	fma.rn.f64 	%fd19, %fd18, %fd10, 0d3FE000000000000B;
	fma.rn.f64 	%fd20, %fd19, %fd10, 0d3FF0000000000000;
	fma.rn.f64 	%fd21, %fd20, %fd10, 0d3FF0000000000000;
	{
	.reg .b32 %temp; 
	mov.b64 	{%r6, %temp}, %fd21;
	}
	{
	.reg .b32 %temp; 
	mov.b64 	{%temp, %r7}, %fd21;
	}
	shl.b32 	%r13, %r5, 20;
	add.s32 	%r14, %r13, %r7;
	mov.b64 	%fd25, {%r6, %r14};
	{
	.reg .b32 %temp; 
	mov.b64 	{%temp, %r15}, %fd1;
	}
	mov.b32 	%f2, %r15;
	abs.f32 	%f1, %f2;
	setp.lt.f32 	%p2, %f1, 0f4086232B;
	@%p2 bra 	$L__BB10_5;
	setp.lt.f64 	%p3, %fd1, 0d0000000000000000;
	add.f64 	%fd22, %fd1, 0d7FF0000000000000;
	selp.f64 	%fd25, 0d0000000000000000, %fd22, %p3;
	setp.geu.f32 	%p4, %f1, 0f40874800;
	@%p4 bra 	$L__BB10_5;
	shr.u32 	%r16, %r5, 31;
	add.s32 	%r17, %r5, %r16;
	shr.s32 	%r18, %r17, 1;
	shl.b32 	%r19, %r18, 20;
	add.s32 	%r20, %r7, %r19;
	mov.b64 	%fd23, {%r6, %r20};
	sub.s32 	%r21, %r5, %r18;
	shl.b32 	%r22, %r21, 20;
	add.s32 	%r23, %r22, 1072693248;
	mov.b32 	%r24, 0;
	mov.b64 	%fd24, {%r24, %r23};
	mul.f64 	%fd25, %fd24, %fd23;
$L__BB10_5:
	st.global.f64 	[%rd2], %fd25;
	add.s32 	%r25, %r25, %r3;
	setp.lt.s32 	%p5, %r25, %r9;
	@%p5 bra 	$L__BB10_2;
$L__BB10_6:
	ret;

}
	// .globl	_Z21compute_inverse_levelPKdiS0_Pdii
.visible .entry _Z21compute_inverse_levelPKdiS0_Pdii(
	.param .u64 .ptr .align 1 _Z21compute_inverse_levelPKdiS0_Pdii_param_0,
	.param .u32 _Z21compute_inverse_levelPKdiS0_Pdii_param_1,
	.param .u64 .ptr .align 1 _Z21compute_inverse_levelPKdiS0_Pdii_param_2,
	.param .u64 .ptr .align 1 _Z21compute_inverse_levelPKdiS0_Pdii_param_3,
	.param .u32 _Z21compute_inverse_levelPKdiS0_Pdii_param_4,
	.param .u32 _Z21compute_inverse_levelPKdiS0_Pdii_param_5
)
{
	.reg .pred 	%p<21>;
	.reg .b32 	%r<150>;
	.reg .b64 	%rd<15>;
	.reg .b64 	%fd<112>;

	ld.param.u64 	%rd5, [_Z21compute_inverse_levelPKdiS0_Pdii_param_0];
	ld.param.u32 	%r61, [_Z21compute_inverse_levelPKdiS0_Pdii_param_1];
	ld.param.u64 	%rd6, [_Z21compute_inverse_levelPKdiS0_Pdii_param_2];
	ld.param.u64 	%rd7, [_Z21compute_inverse_levelPKdiS0_Pdii_param_3];
	ld.param.u32 	%r63, [_Z21compute_inverse_levelPKdiS0_Pdii_param_5];
	cvta.to.global.u64 	%rd1, %rd6;
	cvta.to.global.u64 	%rd2, %rd7;
	mov.u32 	%r1, %ntid.x;
	mov.u32 	%r64, %nctaid.x;
	mul.lo.s32 	%r2, %r1, %r64;
	mov.u32 	%r65, %ctaid.x;
	mov.u32 	%r148, %tid.x;
	mad.lo.s32 	%r123, %r65, %r1, %r148;
	mul.lo.s32 	%r5, %r61, %r61;
	setp.ge.u32 	%p1, %r148, %r5;
	@%p1 bra 	$L__BB11_3;
	cvta.to.global.u64 	%rd3, %rd5;
$L__BB11_2:
	mul.wide.s32 	%rd8, %r148, 8;
	add.s64 	%rd9, %rd3, %rd8;
	ld.global.nc.f64 	%fd21, [%rd9];
	shl.b32 	%r66, %r148, 3;
	mov.u32 	%r67, local_theta;
	add.s32 	%r68, %r67, %r66;
	st.shared.f64 	[%r68], %fd21;
	add.s32 	%r148, %r148, %r1;
	setp.lt.s32 	%p2, %r148, %r5;
	@%p2 bra 	$L__BB11_2;
$L__BB11_3:
	setp.ge.s32 	%p3, %r123, %r63;
	@%p3 bra 	$L__BB11_31;
	setp.gt.s32 	%p4, %r61, 0;
	@%p4 bra 	$L__BB11_8;
	ld.global.f64 	%fd111, [%rd2];
	ld.global.nc.f64 	%fd2, [%rd1];
$L__BB11_6:
	div.rn.f64 	%fd111, %fd111, %fd2;
	add.s32 	%r123, %r123, %r2;
	setp.lt.s32 	%p5, %r123, %r63;
	@%p5 bra 	$L__BB11_6;
	st.global.f64 	[%rd2], %fd111;
	bra.uni 	$L__BB11_31;
$L__BB11_8:
	and.b32  	%r6, %r61, 7;
	and.b32  	%r7, %r61, 3;
	and.b32  	%r8, %r61, 2147483640;
	neg.s32 	%r9, %r8;
$L__BB11_9:
	ld.param.u32 	%r134, [_Z21compute_inverse_levelPKdiS0_Pdii_param_4];
	mov.b32 	%r130, 1;
	mov.b32 	%r124, 0;
	mov.u32 	%r135, %r123;
	mov.u32 	%r126, %r61;
	mov.u32 	%r128, %r63;
	mov.u32 	%r132, %r124;
$L__BB11_10:
	sub.s32 	%r18, %r126, %r134;
	mul.lo.s32 	%r71, %r18, %r128;
	div.s32 	%r128, %r71, %r126;
	setp.lt.s32 	%p6, %r135, %r128;
	@%p6 bra 	$L__BB11_14;
	or.b32  	%r132, %r132, %r130;
	setp.eq.s32 	%p7, %r126, %r134;
	mov.b32 	%r131, 1;
	@%p7 bra 	$L__BB11_13;
	mul.lo.s32 	%r73, %r128, %r134;
	div.s32 	%r131, %r73, %r18;
$L__BB11_13:
	add.s32 	%r134, %r134, -1;
	setp.eq.s32 	%p8, %r134, 0;
	sub.s32 	%r135, %r135, %r128;
	mov.u32 	%r128, %r131;
	@%p8 bra 	$L__BB11_15;
$L__BB11_14:
	add.s32 	%r126, %r126, -1;
	shl.b32 	%r130, %r130, 1;
	add.s32 	%r124, %r124, 1;
	setp.eq.s32 	%p9, %r124, %r61;
	@%p9 bra 	$L__BB11_15;
	bra.uni 	$L__BB11_10;
$L__BB11_15:
	mul.wide.s32 	%rd10, %r132, 8;
	add.s64 	%rd4, %rd2, %rd10;
	ld.global.f64 	%fd101, [%rd4];
	mov.b32 	%r137, 1;
	mov.b32 	%r136, 0;
$L__BB11_16:
	not.b32 	%r76, %r137;
	and.b32  	%r34, %r132, %r76;
	setp.eq.s32 	%p10, %r34, %r132;
	@%p10 bra 	$L__BB11_29;
	setp.lt.u32 	%p11, %r61, 8;
	mul.lo.s32 	%r53, %r136, %r61;
	mov.f64 	%fd109, 0d3FF0000000000000;
	mov.b32 	%r143, 0;
	mov.u32 	%r142, %r132;
	@%p11 bra 	$L__BB11_20;
	mul.lo.s32 	%r78, %r61, %r136;
	shl.b32 	%r79, %r78, 3;
	mov.u32 	%r80, local_theta;
	add.s32 	%r81, %r80, %r79;
	add.s32 	%r138, %r81, 32;
	mov.f64 	%fd109, 0d3FF0000000000000;
	mov.u32 	%r139, %r9;
	mov.u32 	%r142, %r132;
$L__BB11_19:
	.pragma "nounroll";
	and.b32  	%r82, %r142, 1;
	cvt.rn.f64.u32 	%fd25, %r82;
	ld.shared.f64 	%fd26, [%r138+-32];
	add.f64 	%fd27, %fd26, 0dBFF0000000000000;
	fma.rn.f64 	%fd28, %fd27, %fd25, 0d3FF0000000000000;
	mul.f64 	%fd29, %fd109, %fd28;
	shr.u32 	%r83, %r142, 1;
	and.b32  	%r84, %r83, 1;
	cvt.rn.f64.u32 	%fd30, %r84;
	ld.shared.f64 	%fd31, [%r138+-24];
	add.f64 	%fd32, %fd31, 0dBFF0000000000000;
	fma.rn.f64 	%fd33, %fd32, %fd30, 0d3FF0000000000000;
	mul.f64 	%fd34, %fd29, %fd33;
	shr.u32 	%r85, %r142, 2;
	and.b32  	%r86, %r85, 1;
	cvt.rn.f64.u32 	%fd35, %r86;
	ld.shared.f64 	%fd36, [%r138+-16];
	add.f64 	%fd37, %fd36, 0dBFF0000000000000;
	fma.rn.f64 	%fd38, %fd37, %fd35, 0d3FF0000000000000;
	mul.f64 	%fd39, %fd34, %fd38;
	shr.u32 	%r87, %r142, 3;
	and.b32  	%r88, %r87, 1;
	cvt.rn.f64.u32 	%fd40, %r88;
	ld.shared.f64 	%fd41, [%r138+-8];
	add.f64 	%fd42, %fd41, 0dBFF0000000000000;
	fma.rn.f64 	%fd43, %fd42, %fd40, 0d3FF0000000000000;
	mul.f64 	%fd44, %fd39, %fd43;
	shr.u32 	%r89, %r142, 4;
	and.b32  	%r90, %r89, 1;
	cvt.rn.f64.u32 	%fd45, %r90;
	ld.shared.f64 	%fd46, [%r138];
	add.f64 	%fd47, %fd46, 0dBFF0000000000000;
	fma.rn.f64 	%fd48, %fd47, %fd45, 0d3FF0000000000000;
	mul.f64 	%fd49, %fd44, %fd48;
	shr.u32 	%r91, %r142, 5;
	and.b32  	%r92, %r91, 1;
	cvt.rn.f64.u32 	%fd50, %r92;
	ld.shared.f64 	%fd51, [%r138+8];
	add.f64 	%fd52, %fd51, 0dBFF0000000000000;
	fma.rn.f64 	%fd53, %fd52, %fd50, 0d3FF0000000000000;
	mul.f64 	%fd54, %fd49, %fd53;
	shr.u32 	%r93, %r142, 6;
	and.b32  	%r94, %r93, 1;
	cvt.rn.f64.u32 	%fd55, %r94;
	ld.shared.f64 	%fd56, [%r138+16];
	add.f64 	%fd57, %fd56, 0dBFF0000000000000;
	fma.rn.f64 	%fd58, %fd57, %fd55, 0d3FF0000000000000;
	mul.f64 	%fd59, %fd54, %fd58;
	shr.u32 	%r95, %r142, 7;
	and.b32  	%r96, %r95, 1;
	cvt.rn.f64.u32 	%fd60, %r96;
	ld.shared.f64 	%fd61, [%r138+24];
	add.f64 	%fd62, %fd61, 0dBFF0000000000000;
	fma.rn.f64 	%fd63, %fd62, %fd60, 0d3FF0000000000000;
	mul.f64 	%fd109, %fd59, %fd63;
	shr.s32 	%r142, %r142, 8;
	add.s32 	%r139, %r139, 8;
	add.s32 	%r138, %r138, 64;
	setp.ne.s32 	%p12, %r139, 0;
	mov.u32 	%r143, %r8;
	@%p12 bra 	$L__BB11_19;
$L__BB11_20:
	setp.eq.s32 	%p13, %r6, 0;
	@%p13 bra 	$L__BB11_28;
	add.s32 	%r97, %r6, -1;
	setp.lt.u32 	%p14, %r97, 3;
	@%p14 bra 	$L__BB11_23;
	and.b32  	%r98, %r142, 1;
	cvt.rn.f64.u32 	%fd65, %r98;
	add.s32 	%r99, %r143, %r53;
	shl.b32 	%r100, %r99, 3;
	mov.u32 	%r101, local_theta;
	add.s32 	%r102, %r101, %r100;
	ld.shared.f64 	%fd66, [%r102];
	add.f64 	%fd67, %fd66, 0dBFF0000000000000;
	fma.rn.f64 	%fd68, %fd67, %fd65, 0d3FF0000000000000;
	mul.f64 	%fd69, %fd109, %fd68;
	shr.u32 	%r103, %r142, 1;
	and.b32  	%r104, %r103, 1;
	cvt.rn.f64.u32 	%fd70, %r104;
	ld.shared.f64 	%fd71, [%r102+8];
	add.f64 	%fd72, %fd71, 0dBFF0000000000000;
	fma.rn.f64 	%fd73, %fd72, %fd70, 0d3FF0000000000000;
	mul.f64 	%fd74, %fd69, %fd73;
	shr.u32 	%r105, %r142, 2;
	and.b32  	%r106, %r105, 1;
	cvt.rn.f64.u32 	%fd75, %r106;
	ld.shared.f64 	%fd76, [%r102+16];
	add.f64 	%fd77, %fd76, 0dBFF0000000000000;
	fma.rn.f64 	%fd78, %fd77, %fd75, 0d3FF0000000000000;
	mul.f64 	%fd79, %fd74, %fd78;
	shr.u32 	%r107, %r142, 3;
	and.b32  	%r108, %r107, 1;
	cvt.rn.f64.u32 	%fd80, %r108;
	ld.shared.f64 	%fd81, [%r102+24];
	add.f64 	%fd82, %fd81, 0dBFF0000000000000;
	fma.rn.f64 	%fd83, %fd82, %fd80, 0d3FF0000000000000;
	mul.f64 	%fd109, %fd79, %fd83;
	shr.s32 	%r142, %r142, 4;
	add.s32 	%r143, %r143, 4;
$L__BB11_23:
	setp.eq.s32 	%p15, %r7, 0;
	@%p15 bra 	$L__BB11_28;
	setp.eq.s32 	%p16, %r7, 1;
	@%p16 bra 	$L__BB11_26;
	and.b32  	%r109, %r142, 1;
	cvt.rn.f64.u32 	%fd85, %r109;
	add.s32 	%r110, %r143, %r53;
	shl.b32 	%r111, %r110, 3;
	mov.u32 	%r112, local_theta;
	add.s32 	%r113, %r112, %r111;
	ld.shared.f64 	%fd86, [%r113];
	add.f64 	%fd87, %fd86, 0dBFF0000000000000;
	fma.rn.f64 	%fd88, %fd87, %fd85, 0d3FF0000000000000;
	mul.f64 	%fd89, %fd109, %fd88;
	shr.u32 	%r114, %r142, 1;
	and.b32  	%r115, %r114, 1;
	cvt.rn.f64.u32 	%fd90, %r115;
	ld.shared.f64 	%fd91, [%r113+8];
	add.f64 	%fd92, %fd91, 0dBFF0000000000000;
	fma.rn.f64 	%fd93, %fd92, %fd90, 0d3FF0000000000000;
	mul.f64 	%fd109, %fd89, %fd93;
	shr.s32 	%r142, %r142, 2;
	add.s32 	%r143, %r143, 2;
$L__BB11_26:
	and.b32  	%r116, %r61, 1;
	setp.eq.b32 	%p17, %r116, 1;
	not.pred 	%p18, %p17;
	@%p18 bra 	$L__BB11_28;
	and.b32  	%r117, %r142, 1;
	cvt.rn.f64.u32 	%fd94, %r117;
	add.s32 	%r118, %r143, %r53;
	shl.b32 	%r119, %r118, 3;
	mov.u32 	%r120, local_theta;
	add.s32 	%r121, %r120, %r119;
	ld.shared.f64 	%fd95, [%r121];
	add.f64 	%fd96, %fd95, 0dBFF0000000000000;
	fma.rn.f64 	%fd97, %fd96, %fd94, 0d3FF0000000000000;
	mul.f64 	%fd109, %fd109, %fd97;
$L__BB11_28:
	mul.wide.s32 	%rd11, %r34, 8;
	add.s64 	%rd12, %rd2, %rd11;
	ld.global.f64 	%fd98, [%rd12];
	fma.rn.f64 	%fd101, %fd109, %fd98, %fd101;
$L__BB11_29:
	shl.b32 	%r137, %r137, 1;
	add.s32 	%r136, %r136, 1;
	setp.eq.s32 	%p19, %r136, %r61;
	@%p19 bra 	$L__BB11_30;
	bra.uni 	$L__BB11_16;
$L__BB11_30:
	mul.wide.s32 	%rd13, %r132, 8;
	add.s64 	%rd14, %rd1, %rd13;
	ld.global.nc.f64 	%fd99, [%rd14];
	div.rn.f64 	%fd100, %fd101, %fd99;
	st.global.f64 	[%rd4], %fd100;
	add.s32 	%r123, %r123, %r2;
	setp.lt.s32 	%p20, %r123, %r63;
	@%p20 bra 	$L__BB11_9;
$L__BB11_31:
	ret;

}
	// .globl	_Z23compute_inverse_level_tPKdiS0_Pdii
.visible .entry _Z23compute_inverse_level_tPKdiS0_Pdii(
	.param .u64 .ptr .align 1 _Z23compute_inverse_level_tPKdiS0_Pdii_param_0,
	.param .u32 _Z23compute_inverse_level_tPKdiS0_Pdii_param_1,
	.param .u64 .ptr .align 1 _Z23compute_inverse_level_tPKdiS0_Pdii_param_2,
	.param .u64 .ptr .align 1 _Z23compute_inverse_level_tPKdiS0_Pdii_param_3,
	.param .u32 _Z23compute_inverse_level_tPKdiS0_Pdii_param_4,
	.param .u32 _Z23compute_inverse_level_tPKdiS0_Pdii_param_5
)
{
	.reg .pred 	%p<20>;
	.reg .b32 	%r<151>;
	.reg .b64 	%rd<15>;
	.reg .b64 	%fd<112>;

	ld.param.u64 	%rd5, [_Z23compute_inverse_level_tPKdiS0_Pdii_param_0];
	ld.param.u32 	%r61, [_Z23compute_inverse_level_tPKdiS0_Pdii_param_1];
	ld.param.u64 	%rd6, [_Z23compute_inverse_level_tPKdiS0_Pdii_param_2];
	ld.param.u64 	%rd7, [_Z23compute_inverse_level_tPKdiS0_Pdii_param_3];
	ld.param.u32 	%r63, [_Z23compute_inverse_level_tPKdiS0_Pdii_param_5];
	cvta.to.global.u64 	%rd1, %rd6;
	cvta.to.global.u64 	%rd2, %rd7;
	mov.u32 	%r1, %ntid.x;
	mov.u32 	%r64, %nctaid.x;
	mul.lo.s32 	%r2, %r1, %r64;
	mov.u32 	%r3, %tid.x;
	mul.lo.s32 	%r4, %r61, %r61;
	setp.ge.u32 	%p1, %r3, %r4;
	@%p1 bra 	$L__BB12_3;
	cvta.to.global.u64 	%rd3, %rd5;
	mov.u32 	%r124, %r3;
$L__BB12_2:
	mul.wide.s32 	%rd8, %r124, 8;
	add.s64 	%rd9, %rd3, %rd8;
	ld.global.nc.f64 	%fd21, [%rd9];
	shl.b32 	%r65, %r124, 3;
	mov.u32 	%r66, local_theta;
	add.s32 	%r67, %r66, %r65;
	st.shared.f64 	[%r67], %fd21;
	add.s32 	%r124, %r124, %r1;
	setp.lt.s32 	%p2, %r124, %r4;
	@%p2 bra 	$L__BB12_2;
$L__BB12_3:
	mov.u32 	%r68, %ctaid.x;
	mad.lo.s32 	%r69, %r68, %r1, %r3;
	not.b32 	%r70, %r69;
	add.s32 	%r125, %r63, %r70;
	setp.lt.s32 	%p3, %r125, 0;
	@%p3 bra 	$L__BB12_31;
	setp.gt.s32 	%p4, %r61, 0;
	@%p4 bra 	$L__BB12_8;
	ld.global.f64 	%fd111, [%rd2];
	ld.global.nc.f64 	%fd2, [%rd1];
$L__BB12_6:
	div.rn.f64 	%fd111, %fd111, %fd2;
	sub.s32 	%r125, %r125, %r2;
	setp.gt.s32 	%p5, %r125, -1;
	@%p5 bra 	$L__BB12_6;
	st.global.f64 	[%rd2], %fd111;
	bra.uni 	$L__BB12_31;
$L__BB12_8:
	and.b32  	%r8, %r61, 7;
	and.b32  	%r9, %r61, 2147483640;
	and.b32  	%r10, %r61, 1;
	neg.s32 	%r11, %r9;
$L__BB12_9:
	ld.param.u32 	%r136, [_Z23compute_inverse_level_tPKdiS0_Pdii_param_4];
	mov.b32 	%r132, 1;
	mov.b32 	%r126, 0;
	mov.u32 	%r137, %r125;
	mov.u32 	%r128, %r61;
	mov.u32 	%r130, %r63;
	mov.u32 	%r134, %r126;
$L__BB12_10:
	sub.s32 	%r20, %r128, %r136;
	mul.lo.s32 	%r73, %r20, %r130;
	div.s32 	%r130, %r73, %r128;
	setp.lt.s32 	%p6, %r137, %r130;
	@%p6 bra 	$L__BB12_14;
	or.b32  	%r134, %r134, %r132;
	setp.eq.s32 	%p7, %r128, %r136;
	mov.b32 	%r133, 1;
	@%p7 bra 	$L__BB12_13;
	mul.lo.s32 	%r75, %r130, %r136;
	div.s32 	%r133, %r75, %r20;
$L__BB12_13:
	add.s32 	%r136, %r136, -1;
	setp.eq.s32 	%p8, %r136, 0;
	sub.s32 	%r137, %r137, %r130;
	mov.u32 	%r130, %r133;
	@%p8 bra 	$L__BB12_15;
$L__BB12_14:
	add.s32 	%r128, %r128, -1;
	shl.b32 	%r132, %r132, 1;
	add.s32 	%r126, %r126, 1;
	setp.eq.s32 	%p9, %r126, %r61;
	@%p9 bra 	$L__BB12_15;
	bra.uni 	$L__BB12_10;
$L__BB12_15:
	mul.wide.s32 	%rd10, %r134, 8;
	add.s64 	%rd4, %rd2, %rd10;
	ld.global.f64 	%fd101, [%rd4];
	mov.b32 	%r139, 1;
	mov.b32 	%r138, 0;
$L__BB12_16:
	or.b32  	%r36, %r139, %r134;
	setp.eq.s32 	%p10, %r36, %r134;
	@%p10 bra 	$L__BB12_29;
	setp.lt.u32 	%p11, %r61, 8;
	mul.lo.s32 	%r55, %r138, %r61;
	mov.f64 	%fd109, 0d3FF0000000000000;
	mov.b32 	%r145, 0;
	mov.u32 	%r144, %r36;
	@%p11 bra 	$L__BB12_20;
	mul.lo.s32 	%r79, %r61, %r138;
	shl.b32 	%r80, %r79, 3;
	mov.u32 	%r81, local_theta;
	add.s32 	%r82, %r81, %r80;
	add.s32 	%r140, %r82, 32;
	mov.f64 	%fd109, 0d3FF0000000000000;
	mov.u32 	%r141, %r11;
	mov.u32 	%r144, %r36;
$L__BB12_19:
	.pragma "nounroll";
	and.b32  	%r83, %r144, 1;
	cvt.rn.f64.u32 	%fd25, %r83;
	ld.shared.f64 	%fd26, [%r140+-32];
	add.f64 	%fd27, %fd26, 0dBFF0000000000000;
	fma.rn.f64 	%fd28, %fd27, %fd25, 0d3FF0000000000000;
	mul.f64 	%fd29, %fd109, %fd28;
	shr.u32 	%r84, %r144, 1;
	and.b32  	%r85, %r84, 1;
	cvt.rn.f64.u32 	%fd30, %r85;
	ld.shared.f64 	%fd31, [%r140+-24];
	add.f64 	%fd32, %fd31, 0dBFF0000000000000;
	fma.rn.f64 	%fd33, %fd32, %fd30, 0d3FF0000000000000;
	mul.f64 	%fd34, %fd29, %fd33;
	shr.u32 	%r86, %r144, 2;
	and.b32  	%r87, %r86, 1;
	cvt.rn.f64.u32 	%fd35, %r87;
	ld.shared.f64 	%fd36, [%r140+-16];
	add.f64 	%fd37, %fd36, 0dBFF0000000000000;
	fma.rn.f64 	%fd38, %fd37, %fd35, 0d3FF0000000000000;
	mul.f64 	%fd39, %fd34, %fd38;
	shr.u32 	%r88, %r144, 3;
	and.b32  	%r89, %r88, 1;
	cvt.rn.f64.u32 	%fd40, %r89;
	ld.shared.f64 	%fd41, [%r140+-8];
	add.f64 	%fd42, %fd41, 0dBFF0000000000000;
	fma.rn.f64 	%fd43, %fd42, %fd40, 0d3FF0000000000000;
	mul.f64 	%fd44, %fd39, %fd43;
	shr.u32 	%r90, %r144, 4;
	and.b32  	%r91, %r90, 1;
	cvt.rn.f64.u32 	%fd45, %r91;
	ld.shared.f64 	%fd46, [%r140];
	add.f64 	%fd47, %fd46, 0dBFF0000000000000;
	fma.rn.f64 	%fd48, %fd47, %fd45, 0d3FF0000000000000;
	mul.f64 	%fd49, %fd44, %fd48;
	shr.u32 	%r92, %r144, 5;
	and.b32  	%r93, %r92, 1;
	cvt.rn.f64.u32 	%fd50, %r93;
	ld.shared.f64 	%fd51, [%r140+8];
	add.f64 	%fd52, %fd51, 0dBFF0000000000000;
	fma.rn.f64 	%fd53, %fd52, %fd50, 0d3FF0000000000000;
	mul.f64 	%fd54, %fd49, %fd53;
	shr.u32 	%r94, %r144, 6;
	and.b32  	%r95, %r94, 1;
	cvt.rn.f64.u32 	%fd55, %r95;
	ld.shared.f64 	%fd56, [%r140+16];
	add.f64 	%fd57, %fd56, 0dBFF0000000000000;
	fma.rn.f64 	%fd58, %fd57, %fd55, 0d3FF0000000000000;
	mul.f64 	%fd59, %fd54, %fd58;
	shr.u32 	%r96, %r144, 7;
	and.b32  	%r97, %r96, 1;
	cvt.rn.f64.u32 	%fd60, %r97;
	ld.shared.f64 	%fd61, [%r140+24];
	add.f64 	%fd62, %fd61, 0dBFF0000000000000;
	fma.rn.f64 	%fd63, %fd62, %fd60, 0d3FF0000000000000;
	mul.f64 	%fd109, %fd59, %fd63;
	shr.s32 	%r144, %r144, 8;
	add.s32 	%r141, %r141, 8;
	add.s32 	%r140, %r140, 64;
	setp.ne.s32 	%p12, %r141, 0;
	mov.u32 	%r145, %r9;
	@%p12 bra 	$L__BB12_19;
$L__BB12_20:
	setp.eq.s32 	%p13, %r8, 0;
	@%p13 bra 	$L__BB12_28;
	add.s32 	%r98, %r8, -1;
	setp.lt.u32 	%p14, %r98, 3;
	@%p14 bra 	$L__BB12_23;
	and.b32  	%r99, %r144, 1;
	cvt.rn.f64.u32 	%fd65, %r99;
	add.s32 	%r100, %r145, %r55;
	shl.b32 	%r101, %r100, 3;
	mov.u32 	%r102, local_theta;
	add.s32 	%r103, %r102, %r101;
	ld.shared.f64 	%fd66, [%r103];
	add.f64 	%fd67, %fd66, 0dBFF0000000000000;
	fma.rn.f64 	%fd68, %fd67, %fd65, 0d3FF0000000000000;
	mul.f64 	%fd69, %fd109, %fd68;
	shr.u32 	%r104, %r144, 1;
	and.b32  	%r105, %r104, 1;
	cvt.rn.f64.u32 	%fd70, %r105;
	ld.shared.f64 	%fd71, [%r103+8];
	add.f64 	%fd72, %fd71, 0dBFF0000000000000;
	fma.rn.f64 	%fd73, %fd72, %fd70, 0d3FF0000000000000;
	mul.f64 	%fd74, %fd69, %fd73;
	shr.u32 	%r106, %r144, 2;
	and.b32  	%r107, %r106, 1;
	cvt.rn.f64.u32 	%fd75, %r107;
	ld.shared.f64 	%fd76, [%r103+16];
	add.f64 	%fd77, %fd76, 0dBFF0000000000000;
	fma.rn.f64 	%fd78, %fd77, %fd75, 0d3FF0000000000000;
	mul.f64 	%fd79, %fd74, %fd78;
	shr.u32 	%r108, %r144, 3;
	and.b32  	%r109, %r108, 1;
	cvt.rn.f64.u32 	%fd80, %r109;
	ld.shared.f64 	%fd81, [%r103+24];
	add.f64 	%fd82, %fd81, 0dBFF0000000000000;
	fma.rn.f64 	%fd83, %fd82, %fd80, 0d3FF0000000000000;
	mul.f64 	%fd109, %fd79, %fd83;
	shr.s32 	%r144, %r144, 4;
	add.s32 	%r145, %r145, 4;
$L__BB12_23:
	and.b32  	%r110, %r61, 3;
	setp.eq.s32 	%p15, %r110, 0;
	@%p15 bra 	$L__BB12_28;
	setp.eq.s32 	%p16, %r110, 1;
	@%p16 bra 	$L__BB12_26;
	and.b32  	%r111, %r144, 1;
	cvt.rn.f64.u32 	%fd85, %r111;
	add.s32 	%r112, %r145, %r55;
	shl.b32 	%r113, %r112, 3;
	mov.u32 	%r114, local_theta;
	add.s32 	%r115, %r114, %r113;
	ld.shared.f64 	%fd86, [%r115];
	add.f64 	%fd87, %fd86, 0dBFF0000000000000;
	fma.rn.f64 	%fd88, %fd87, %fd85, 0d3FF0000000000000;
	mul.f64 	%fd89, %fd109, %fd88;
	shr.u32 	%r116, %r144, 1;
	and.b32  	%r117, %r116, 1;
	cvt.rn.f64.u32 	%fd90, %r117;
	ld.shared.f64 	%fd91, [%r115+8];
	add.f64 	%fd92, %fd91, 0dBFF0000000000000;
	fma.rn.f64 	%fd93, %fd92, %fd90, 0d3FF0000000000000;
	mul.f64 	%fd109, %fd89, %fd93;
	shr.s32 	%r144, %r144, 2;
	add.s32 	%r145, %r145, 2;
$L__BB12_26:
	setp.eq.s32 	%p17, %r10, 0;
	@%p17 bra 	$L__BB12_28;
	and.b32  	%r118, %r144, 1;
	cvt.rn.f64.u32 	%fd94, %r118;
	add.s32 	%r119, %r145, %r55;
	shl.b32 	%r120, %r119, 3;
	mov.u32 	%r121, local_theta;
	add.s32 	%r122, %r121, %r120;
	ld.shared.f64 	%fd95, [%r122];
	add.f64 	%fd96, %fd95, 0dBFF0000000000000;
	fma.rn.f64 	%fd97, %fd96, %fd94, 0d3FF0000000000000;
	mul.f64 	%fd109, %fd109, %fd97;
$L__BB12_28:
	mul.wide.s32 	%rd11, %r36, 8;
	add.s64 	%rd12, %rd2, %rd11;
	ld.global.f64 	%fd98, [%rd12];
	fma.rn.f64 	%fd101, %fd109, %fd98, %fd101;
$L__BB12_29:
	shl.b32 	%r139, %r139, 1;
	add.s32 	%r138, %r138, 1;
	setp.eq.s32 	%p18, %r138, %r61;
	@%p18 bra 	$L__BB12_30;
	bra.uni 	$L__BB12_16;
$L__BB12_30:
	mul.wide.s32 	%rd13, %r134, 8;
	add.s64 	%rd14, %rd1, %rd13;
	ld.global.nc.f64 	%fd99, [%rd14];
	div.rn.f64 	%fd100, %fd101, %fd99;
	st.global.f64 	[%rd4], %fd100;
	sub.s32 	%r125, %r125, %r2;
	setp.gt.s32 	%p19, %r125, -1;
	@%p19 bra 	$L__BB12_9;
$L__BB12_31:
	ret;

}


// ===== COMPILED SASS (sm_100) =====

	.target	sm_100

	.elftype	@"ET_EXEC"


//--------------------- .note.nv.tkinfo           --------------------------
	.section	.note.nv.tkinfo,"",@"SHT_NOTE"
	.sectionflags	@"SHF_NOTE_NV_TKINFO"
	.tkinfo
        /*0018*/ 	.word	0x00000002
        /*0030*/ 	.string	""
        /*0030*/ 	.string	"ptxas"
        /*0030*/ 	.string	"Cuda compilation tools, release 13.0, V13.0.88"
        /*0030*/ 	.string	"Build cuda_13.0.r13.0/compiler.36424714_0"
        /*0030*/ 	.string	"-arch sm_100 -m 64 "



//--------------------- .note.nv.cuinfo           --------------------------
	.section	.note.nv.cuinfo,"",@"SHT_NOTE"
	.sectionflags	@"SHF_NOTE_NV_CUINFO"
        /*0018*/ 	.short	0x0002
        /*001a*/ 	.short	0x0064
        /*001c*/ 	.short	0x0082
	.zero		2


//--------------------- .nv.info                  --------------------------
	.section	.nv.info,"",@"SHT_CUDA_INFO"
	.align	4


	//----- nvinfo : EIATTR_REGCOUNT
	.align		4
        /*0000*/ 	.byte	0x04, 0x2f
        /*0002*/ 	.short	(.L_3 - .L_2)
	.align		4
.L_2:
        /*0004*/ 	.word	index@(_Z12cuda_kronvecPKdiS0_bbiPd)
        /*0008*/ 	.word	0x0000001d


	//----- nvinfo : EIATTR_FRAME_SIZE
	.align		4
.L_3:
        /*000c*/ 	.byte	0x04, 0x11
        /*000e*/ 	.short	(.L_5 - .L_4)
	.align		4
.L_4:
        /*0010*/ 	.word	index@(_Z12cuda_kronvecPKdiS0_bbiPd)
        /*0014*/ 	.word	0x00000000


	//----- nvinfo : EIATTR_REGCOUNT
	.align		4
.L_5:
        /*0018*/ 	.byte	0x04, 0x2f
        /*001a*/ 	.short	(.L_7 - .L_6)
	.align		4
.L_6:
        /*001c*/ 	.word	index@(_Z12cuda_subdiagPKdiiPd)
        /*0020*/ 	.word	0x0000001e


	//----- nvinfo : EIATTR_FRAME_SIZE
	.align		4
.L_7:
        /*0024*/ 	.byte	0x04, 0x11
        /*0026*/ 	.short	(.L_9 - .L_8)
	.align		4
.L_8:
        /*0028*/ 	.word	index@(_Z12cuda_subdiagPKdiiPd)
        /*002c*/ 	.word	0x00000000


	//----- nvinfo : EIATTR_REGCOUNT
	.align		4
.L_9:
        /*0030*/ 	.byte	0x04, 0x2f
        /*0032*/ 	.short	(.L_11 - .L_10)
	.align		4
.L_10:
        /*0034*/ 	.word	index@(_Z10fill_arrayPddi)
        /*0038*/ 	.word	0x00000012


	//----- nvinfo : EIATTR_FRAME_SIZE
	.align		4
.L_11:
        /*003c*/ 	.byte	0x04, 0x11
        /*003e*/ 	.short	(.L_13 - .L_12)
	.align		4
.L_12:
        /*0040*/ 	.word	index@(_Z10fill_arrayPddi)
        /*0044*/ 	.word	0x00000000


	//----- nvinfo : EIATTR_REGCOUNT
	.align		4
.L_13:
        /*0048*/ 	.byte	0x04, 0x2f
        /*004a*/ 	.short	(.L_15 - .L_14)
	.align		4
.L_14:
        /*004c*/ 	.word	index@(_Z10add_arraysPKdPdi)
        /*0050*/ 	.word	0x00000018


	//----- nvinfo : EIATTR_FRAME_SIZE
	.align		4
.L_15:
        /*0054*/ 	.byte	0x04, 0x11
        /*0056*/ 	.short	(.L_17 - .L_16)
	.align		4
.L_16:
        /*0058*/ 	.word	index@(_Z10add_arraysPKdPdi)
        /*005c*/ 	.word	0x00000000


	//----- nvinfo : EIATTR_REGCOUNT
	.align		4
.L_17:
        /*0060*/ 	.byte	0x04, 0x2f
        /*0062*/ 	.short	(.L_19 - .L_18)
	.align		4
.L_18:
        /*0064*/ 	.word	index@(_Z25divide_arrays_elementwisePKdS0_Pdi)
        /*0068*/ 	.word	0x00000026


	//----- nvinfo : EIATTR_FRAME_SIZE
	.align		4
.L_19:
        /*006c*/ 	.byte	0x04, 0x11
        /*006e*/ 	.short	(.L_21 - .L_20)
	.align		4
.L_20:
        /*0070*/ 	.word	index@($__internal_2_$__cuda_sm20_div_rn_f64_full)
        /*0074*/ 	.word	0x00000000


	//----- nvinfo : EIATTR_FRAME_SIZE
	.align		4
.L_21:
        /*0078*/ 	.byte	0x04, 0x11
        /*007a*/ 	.short	(.L_23 - .L_22)
	.align		4
.L_22:
        /*007c*/ 	.word	index@(_Z25divide_arrays_elementwisePKdS0_Pdi)
        /*0080*/ 	.word	0x00000000


	//----- nvinfo : EIATTR_REGCOUNT
	.align		4
.L_23:
        /*0084*/ 	.byte	0x04, 0x2f
        /*0086*/ 	.short	(.L_25 - .L_24)
	.align		4
.L_24:
        /*0088*/ 	.word	index@(_Z27multiply_arrays_elementwisePKdPdi)
        /*008c*/ 	.word	0x00000018


	//----- nvinfo : EIATTR_FRAME_SIZE
	.align		4
.L_25:
        /*0090*/ 	.byte	0x04, 0x11
        /*0092*/ 	.short	(.L_27 - .L_26)
	.align		4
.L_26:
        /*0094*/ 	.word	index@(_Z27multiply_arrays_elementwisePKdPdi)
        /*0098*/ 	.word	0x00000000


	//----- nvinfo : EIATTR_REGCOUNT
	.align		4
.L_27:
        /*009c*/ 	.byte	0x04, 0x2f
        /*009e*/ 	.short	(.L_29 - .L_28)
	.align		4
.L_28:
        /*00a0*/ 	.word	index@(_Z7shufflePKdPdi)
        /*00a4*/ 	.word	0x0000001c


	//----- nvinfo : EIATTR_FRAME_SIZE
	.align		4
.L_29:
        /*00a8*/ 	.byte	0x04, 0x11
        /*00aa*/ 	.short	(.L_31 - .L_30)
	.align		4
.L_30:
        /*00ac*/ 	.word	index@(_Z7shufflePKdPdi)
        /*00b0*/ 	.word	0x00000000


	//----- nvinfo : EIATTR_REGCOUNT
	.align		4
.L_31:
        /*00b4*/ 	.byte	0x04, 0x2f
        /*00b6*/ 	.short	(.L_33 - .L_32)
	.align		4
.L_32:
        /*00b8*/ 	.word	index@(_Z14sum_over_arrayPKdPdi)
        /*00bc*/ 	.word	0x0000000e


	//----- nvinfo : EIATTR_FRAME_SIZE
	.align		4
.L_33:
        /*00c0*/ 	.byte	0x04, 0x11
        /*00c2*/ 	.short	(.L_35 - .L_34)
	.align		4
.L_34:
        /*00c4*/ 	.word	index@(_Z14sum_over_arrayPKdPdi)
        /*00c8*/ 	.word	0x00000000


	//----- nvinfo : EIATTR_REGCOUNT
	.align		4
.L_35:
        /*00cc*/ 	.byte	0x04, 0x2f
        /*00ce*/ 	.short	(.L_37 - .L_36)
	.align		4
.L_36:
        /*00d0*/ 	.word	index@(_Z9print_vecPdi)
        /*00d4*/ 	.word	0x00000019


	//----- nvinfo : EIATTR_FRAME_SIZE
	.align		4
.L_37:
        /*00d8*/ 	.byte	0x04, 0x11
        /*00da*/ 	.short	(.L_39 - .L_38)
	.align		4
.L_38:
        /*00dc*/ 	.word	index@(_Z9print_vecPdi)
        /*00e0*/ 	.word	0x00000008


	//----- nvinfo : EIATTR_REGCOUNT
	.align		4
.L_39:
        /*00e4*/ 	.byte	0x04, 0x2f
        /*00e6*/ 	.short	(.L_41 - .L_40)
	.align		4
.L_40:
        /*00e8*/ 	.word	index@(_Z9log_arrayPKdPdi)
        /*00ec*/ 	.word	0x0000001c


	//----- nvinfo : EIATTR_FRAME_SIZE
	.align		4
.L_41:
        /*00f0*/ 	.byte	0x04, 0x11
        /*00f2*/ 	.short	(.L_43 - .L_42)
	.align		4
.L_42:
        /*00f4*/ 	.word	index@(_Z9log_arrayPKdPdi)
        /*00f8*/ 	.word	0x00000000


	//----- nvinfo : EIATTR_REGCOUNT
	.align		4
.L_43:
        /*00fc*/ 	.byte	0x04, 0x2f
        /*00fe*/ 	.short	(.L_45 - .L_44)
	.align		4
.L_44:
        /*0100*/ 	.word	index@(_Z9array_expPdi)
        /*0104*/ 	.word	0x00000012


	//----- nvinfo : EIATTR_FRAME_SIZE
	.align		4
.L_45:
        /*0108*/ 	.byte	0x04, 0x11
        /*010a*/ 	.short	(.L_47 - .L_46)
	.align		4
.L_46:
        /*010c*/ 	.word	index@(_Z9array_expPdi)
        /*0110*/ 	.word	0x00000000


	//----- nvinfo : EIATTR_REGCOUNT
	.align		4
.L_47:
        /*0114*/ 	.byte	0x04, 0x2f
        /*0116*/ 	.short	(.L_49 - .L_48)
	.align		4
.L_48:
        /*0118*/ 	.word	index@(_Z21compute_inverse_levelPKdiS0_Pdii)
        /*011c*/ 	.word	0x0000001e


	//----- nvinfo : EIATTR_FRAME_SIZE
	.align		4
.L_49:
        /*0120*/ 	.byte	0x04, 0x11
        /*0122*/ 	.short	(.L_51 - .L_50)
	.align		4
.L_50:
        /*0124*/ 	.word	index@($__internal_1_$__cuda_sm20_div_rn_f64_full)
        /*0128*/ 	.word	0x00000000


	//----- nvinfo : EIATTR_FRAME_SIZE
	.align		4
.L_51:
        /*012c*/ 	.byte	0x04, 0x11
        /*012e*/ 	.short	(.L_53 - .L_52)
	.align		4
.L_52:
        /*0130*/ 	.word	index@(_Z21compute_inverse_levelPKdiS0_Pdii)
        /*0134*/ 	.word	0x00000000


	//----- nvinfo : EIATTR_REGCOUNT
	.align		4
.L_53:
        /*0138*/ 	.byte	0x04, 0x2f
        /*013a*/ 	.short	(.L_55 - .L_54)
	.align		4
.L_54:
        /*013c*/ 	.word	index@(_Z23compute_inverse_level_tPKdiS0_Pdii)
        /*0140*/ 	.word	0x0000001e


	//----- nvinfo : EIATTR_FRAME_SIZE
	.align		4
.L_55:
        /*0144*/ 	.byte	0x04, 0x11
        /*0146*/ 	.short	(.L_57 - .L_56)
	.align		4
.L_56:
        /*0148*/ 	.word	index@($__internal_0_$__cuda_sm20_div_rn_f64_full)
        /*014c*/ 	.word	0x00000000


	//----- nvinfo : EIATTR_FRAME_SIZE
	.align		4
.L_57:
        /*0150*/ 	.byte	0x04, 0x11
        /*0152*/ 	.short	(.L_59 - .L_58)
	.align		4
.L_58:
        /*0154*/ 	.word	index@(_Z23compute_inverse_level_tPKdiS0_Pdii)
        /*0158*/ 	.word	0x00000000


	//----- nvinfo : EIATTR_MIN_STACK_SIZE
	.align		4
.L_59:
        /*015c*/ 	.byte	0x04, 0x12
        /*015e*/ 	.short	(.L_61 - .L_60)
	.align		4
.L_60:
        /*0160*/ 	.word	index@(_Z23compute_inverse_level_tPKdiS0_Pdii)
        /*0164*/ 	.word	0x00000000


	//----- nvinfo : EIATTR_MIN_STACK_SIZE
	.align		4
.L_61:
        /*0168*/ 	.byte	0x04, 0x12
        /*016a*/ 	.short	(.L_63 - .L_62)
	.align		4
.L_62:
        /*016c*/ 	.word	index@(_Z21compute_inverse_levelPKdiS0_Pdii)
        /*0170*/ 	.word	0x00000000


	//----- nvinfo : EIATTR_MIN_STACK_SIZE
	.align		4
.L_63:
        /*0174*/ 	.byte	0x04, 0x12
        /*0176*/ 	.short	(.L_65 - .L_64)
	.align		4
.L_64:
        /*0178*/ 	.word	index@(_Z9array_expPdi)
        /*017c*/ 	.word	0x00000000


	//----- nvinfo : EIATTR_MIN_STACK_SIZE
	.align		4
.L_65:
        /*0180*/ 	.byte	0x04, 0x12
        /*0182*/ 	.short	(.L_67 - .L_66)
	.align		4
.L_66:
        /*0184*/ 	.word	index@(_Z9log_arrayPKdPdi)
        /*0188*/ 	.word	0x00000000


	//----- nvinfo : EIATTR_MIN_STACK_SIZE
	.align		4
.L_67:
        /*018c*/ 	.byte	0x04, 0x12
        /*018e*/ 	.short	(.L_69 - .L_68)
	.align		4
.L_68:
        /*0190*/ 	.word	index@(_Z9print_vecPdi)
        /*0194*/ 	.word	0x00000008


	//----- nvinfo : EIATTR_MIN_STACK_SIZE
	.align		4
.L_69:
        /*0198*/ 	.byte	0x04, 0x12
        /*019a*/ 	.short	(.L_71 - .L_70)
	.align		4
.L_70:
        /*019c*/ 	.word	index@(_Z14sum_over_arrayPKdPdi)
        /*01a0*/ 	.word	0x00000000


	//----- nvinfo : EIATTR_MIN_STACK_SIZE
	.align		4
.L_71:
        /*01a4*/ 	.byte	0x04, 0x12
        /*01a6*/ 	.short	(.L_73 - .L_72)
	.align		4
.L_72:
        /*01a8*/ 	.word	index@(_Z7shufflePKdPdi)
        /*01ac*/ 	.word	0x00000000


	//----- nvinfo : EIATTR_MIN_STACK_SIZE
	.align		4
.L_73:
        /*01b0*/ 	.byte	0x04, 0x12
        /*01b2*/ 	.short	(.L_75 - .L_74)
	.align		4
.L_74:
        /*01b4*/ 	.word	index@(_Z27multiply_arrays_elementwisePKdPdi)
        /*01b8*/ 	.word	0x00000000


	//----- nvinfo : EIATTR_MIN_STACK_SIZE
	.align		4
.L_75:
        /*01bc*/ 	.byte	0x04, 0x12
        /*01be*/ 	.short	(.L_77 - .L_76)
	.align		4
.L_76:
        /*01c0*/ 	.word	index@(_Z25divide_arrays_elementwisePKdS0_Pdi)
        /*01c4*/ 	.word	0x00000000


	//----- nvinfo : EIATTR_MIN_STACK_SIZE
	.align		4
.L_77:
        /*01c8*/ 	.byte	0x04, 0x12
        /*01ca*/ 	.short	(.L_79 - .L_78)
	.align		4
.L_78:
        /*01cc*/ 	.word	index@(_Z10add_arraysPKdPdi)
        /*01d0*/ 	.word	0x00000000


	//----- nvinfo : EIATTR_MIN_STACK_SIZE
	.align		4
.L_79:
        /*01d4*/ 	.byte	0x04, 0x12
        /*01d6*/ 	.short	(.L_81 - .L_80)
	.align		4
.L_80:
        /*01d8*/ 	.word	index@(_Z10fill_arrayPddi)
        /*01dc*/ 	.word	0x00000000


	//----- nvinfo : EIATTR_MIN_STACK_SIZE
	.align		4
.L_81:
        /*01e0*/ 	.byte	0x04, 0x12
        /*01e2*/ 	.short	(.L_83 - .L_82)
	.align		4
.L_82:
        /*01e4*/ 	.word	index@(_Z12cuda_subdiagPKdiiPd)
        /*01e8*/ 	.word	0x00000000


	//----- nvinfo : EIATTR_MIN_STACK_SIZE
	.align		4
.L_83:
        /*01ec*/ 	.byte	0x04, 0x12
        /*01ee*/ 	.short	(.L_85 - .L_84)
	.align		4
.L_84:
        /*01f0*/ 	.word	index@(_Z12cuda_kronvecPKdiS0_bbiPd)
        /*01f4*/ 	.word	0x00000000
.L_85:


//--------------------- .nv.compat                --------------------------
	.section	.nv.compat,"",@"SHT_CUDA_COMPAT_INFO"
	.align	4
        /*0000*/ 	.byte	0x02, 0x09, 0x00, 0x00, 0x02, 0x02, 0x01, 0x00, 0x02, 0x05, 0x05, 0x00, 0x03, 0x07, 0x01, 0x01
        /*0010*/ 	.byte	0x02, 0x03, 0x00, 0x00, 0x02, 0x06, 0x01, 0x00, 0x04, 0x0b, 0x08, 0x00, 0x01, 0x00, 0x00, 0x00
        /*0020*/ 	.byte	0x00, 0x00, 0x00, 0x00


//--------------------- .nv.info._Z23compute_inverse_level_tPKdiS0_Pdii --------------------------
	.section	.nv.info._Z23compute_inverse_level_tPKdiS0_Pdii,"",@"SHT_CUDA_INFO"
	.sectionflags	@""
	.align	4


	//----- nvinfo : EIATTR_CUDA_API_VERSION
	.align		4
        /*0000*/ 	.byte	0x04, 0x37
        /*0002*/ 	.short	(.L_87 - .L_86)
.L_86:
        /*0004*/ 	.word	0x00000082


	//----- nvinfo : EIATTR_KPARAM_INFO
	.align		4
.L_87:
        /*0008*/ 	.byte	0x04, 0x17
        /*000a*/ 	.short	(.L_89 - .L_88)
.L_88:
        /*000c*/ 	.word	0x00000000
        /*0010*/ 	.short	0x0005
        /*0012*/ 	.short	0x0024
        /*0014*/ 	.byte	0x00, 0xf0, 0x11, 0x00


	//----- nvinfo : EIATTR_KPARAM_INFO
	.align		4
.L_89:
        /*0018*/ 	.byte	0x04, 0x17
        /*001a*/ 	.short	(.L_91 - .L_90)
.L_90:
        /*001c*/ 	.word	0x00000000
        /*0020*/ 	.short	0x0004
        /*0022*/ 	.short	0x0020
        /*0024*/ 	.byte	0x00, 0xf0, 0x11, 0x00


	//----- nvinfo : EIATTR_KPARAM_INFO
	.align		4
.L_91:
        /*0028*/ 	.byte	0x04, 0x17
        /*002a*/ 	.short	(.L_93 - .L_92)
.L_92:
        /*002c*/ 	.word	0x00000000
        /*0030*/ 	.short	0x0003
        /*0032*/ 	.short	0x0018
        /*0034*/ 	.byte	0x00, 0xf5, 0x21, 0x00


	//----- nvinfo : EIATTR_KPARAM_INFO
	.align		4
.L_93:
        /*0038*/ 	.byte	0x04, 0x17
        /*003a*/ 	.short	(.L_95 - .L_94)
.L_94:
        /*003c*/ 	.word	0x00000000
        /*0040*/ 	.short	0x0002
        /*0042*/ 	.short	0x0010
        /*0044*/ 	.byte	0x00, 0xf5, 0x21, 0x00


	//----- nvinfo : EIATTR_KPARAM_INFO
	.align		4
.L_95:
        /*0048*/ 	.byte	0x04, 0x17
        /*004a*/ 	.short	(.L_97 - .L_96)
.L_96:
        /*004c*/ 	.word	0x00000000
        /*0050*/ 	.short	0x0001
        /*0052*/ 	.short	0x0008
        /*0054*/ 	.byte	0x00, 0xf0, 0x11, 0x00


	//----- nvinfo : EIATTR_KPARAM_INFO
	.align		4
.L_97:
        /*0058*/ 	.byte	0x04, 0x17
        /*005a*/ 	.short	(.L_99 - .L_98)
.L_98:
        /*005c*/ 	.word	0x00000000
        /*0060*/ 	.short	0x0000
        /*0062*/ 	.short	0x0000
        /*0064*/ 	.byte	0x00, 0xf5, 0x21, 0x00


	//----- nvinfo : EIATTR_SPARSE_MMA_MASK
	.align		4
.L_99:
        /*0068*/ 	.byte	0x03, 0x50
        /*006a*/ 	.short	0x0000


	//----- nvinfo : EIATTR_MAXREG_COUNT
	.align		4
        /*006c*/ 	.byte	0x03, 0x1b
        /*006e*/ 	.short	0x00ff


	//----- nvinfo : EIATTR_MERCURY_ISA_VERSION
	.align		4
        /*0070*/ 	.byte	0x03, 0x5f
        /*0072*/ 	.short	0x0101


	//----- nvinfo : EIATTR_VRC_CTA_INIT_COUNT
	.align		4
        /*0074*/ 	.byte	0x02, 0x4a
	.zero		1
	.zero		1


	//----- nvinfo : EIATTR_EXIT_INSTR_OFFSETS
	.align		4
        /*0078*/ 	.byte	0x04, 0x1c
        /*007a*/ 	.short	(.L_101 - .L_100)


	//   ....[0]....
.L_100:
        /*007c*/ 	.word	0x000001e0


	//   ....[1]....
        /*0080*/ 	.word	0x00000440


	//   ....[2]....
        /*0084*/ 	.word	0x000016d0


	//----- nvinfo : EIATTR_CRS_STACK_SIZE
	.align		4
.L_101:
        /*0088*/ 	.byte	0x04, 0x1e
        /*008a*/ 	.short	(.L_103 - .L_102)
.L_102:
        /*008c*/ 	.word	0x00000000


	//----- nvinfo : EIATTR_CBANK_PARAM_SIZE
	.align		4
.L_103:
        /*0090*/ 	.byte	0x03, 0x19
        /*0092*/ 	.short	0x0028


	//----- nvinfo : EIATTR_PARAM_CBANK
	.align		4
        /*0094*/ 	.byte	0x04, 0x0a
        /*0096*/ 	.short	(.L_105 - .L_104)
	.align		4
.L_104:
        /*0098*/ 	.word	index@(.nv.constant0._Z23compute_inverse_level_tPKdiS0_Pdii)
        /*009c*/ 	.short	0x0380
        /*009e*/ 	.short	0x0028


	//----- nvinfo : EIATTR_SW_WAR
	.align		4
.L_105:
        /*00a0*/ 	.byte	0x04, 0x36
        /*00a2*/ 	.short	(.L_107 - .L_106)
.L_106:
        /*00a4*/ 	.word	0x00000008
.L_107:


//--------------------- .nv.info._Z21compute_inverse_levelPKdiS0_Pdii --------------------------
	.section	.nv.info._Z21compute_inverse_levelPKdiS0_Pdii,"",@"SHT_CUDA_INFO"
	.sectionflags	@""
	.align	4


	//----- nvinfo : EIATTR_CUDA_API_VERSION
	.align		4
        /*0000*/ 	.byte	0x04, 0x37
        /*0002*/ 	.short	(.L_109 - .L_108)
.L_108:
        /*0004*/ 	.word	0x00000082


	//----- nvinfo : EIATTR_KPARAM_INFO
	.align		4
.L_109:
        /*0008*/ 	.byte	0x04, 0x17
        /*000a*/ 	.short	(.L_111 - .L_110)
.L_110:
        /*000c*/ 	.word	0x00000000
        /*0010*/ 	.short	0x0005
        /*0012*/ 	.short	0x0024
        /*0014*/ 	.byte	0x00, 0xf0, 0x11, 0x00


	//----- nvinfo : EIATTR_KPARAM_INFO
	.align		4
.L_111:
        /*0018*/ 	.byte	0x04, 0x17
        /*001a*/ 	.short	(.L_113 - .L_112)
.L_112:
        /*001c*/ 	.word	0x00000000
        /*0020*/ 	.short	0x0004
        /*0022*/ 	.short	0x0020
        /*0024*/ 	.byte	0x00, 0xf0, 0x11, 0x00


	//----- nvinfo : EIATTR_KPARAM_INFO
	.align		4
.L_113:
        /*0028*/ 	.byte	0x04, 0x17
        /*002a*/ 	.short	(.L_115 - .L_114)
.L_114:
        /*002c*/ 	.word	0x00000000
        /*0030*/ 	.short	0x0003
        /*0032*/ 	.short	0x0018
        /*0034*/ 	.byte	0x00, 0xf5, 0x21, 0x00


	//----- nvinfo : EIATTR_KPARAM_INFO
	.align		4
.L_115:
        /*0038*/ 	.byte	0x04, 0x17
        /*003a*/ 	.short	(.L_117 - .L_116)
.L_116:
        /*003c*/ 	.word	0x00000000
        /*0040*/ 	.short	0x0002
        /*0042*/ 	.short	0x0010
        /*0044*/ 	.byte	0x00, 0xf5, 0x21, 0x00


	//----- nvinfo : EIATTR_KPARAM_INFO
	.align		4
.L_117:
        /*0048*/ 	.byte	0x04, 0x17
        /*004a*/ 	.short	(.L_119 - .L_118)
.L_118:
        /*004c*/ 	.word	0x00000000
        /*0050*/ 	.short	0x0001
        /*0052*/ 	.short	0x0008
        /*0054*/ 	.byte	0x00, 0xf0, 0x11, 0x00


	//----- nvinfo : EIATTR_KPARAM_INFO
	.align		4
.L_119:
        /*0058*/ 	.byte	0x04, 0x17
        /*005a*/ 	.short	(.L_121 - .L_120)
.L_120:
        /*005c*/ 	.word	0x00000000
        /*0060*/ 	.short	0x0000
        /*0062*/ 	.short	0x0000
        /*0064*/ 	.byte	0x00, 0xf5, 0x21, 0x00


	//----- nvinfo : EIATTR_SPARSE_MMA_MASK
	.align		4
.L_121:
        /*0068*/ 	.byte	0x03, 0x50
        /*006a*/ 	.short	0x0000


	//----- nvinfo : EIATTR_MAXREG_COUNT
	.align		4
        /*006c*/ 	.byte	0x03, 0x1b
        /*006e*/ 	.short	0x00ff


	//----- nvinfo : EIATTR_MERCURY_ISA_VERSION
	.align		4
        /*0070*/ 	.byte	0x03, 0x5f
        /*0072*/ 	.short	0x0101


	//----- nvinfo : EIATTR_VRC_CTA_INIT_COUNT
	.align		4
        /*0074*/ 	.byte	0x02, 0x4a
	.zero		1
	.zero		1


	//----- nvinfo : EIATTR_EXIT_INSTR_OFFSETS
	.align		4
        /*0078*/ 	.byte	0x04, 0x1c
        /*007a*/ 	.short	(.L_123 - .L_122)


	//   ....[0]....
.L_122:
        /*007c*/ 	.word	0x000001c0


	//   ....[1]....
        /*0080*/ 	.word	0x00000430


	//   ....[2]....
        /*0084*/ 	.word	0x000016f0


	//----- nvinfo : EIATTR_CRS_STACK_SIZE
	.align		4
.L_123:
        /*0088*/ 	.byte	0x04, 0x1e
        /*008a*/ 	.short	(.L_125 - .L_124)
.L_124:
        /*008c*/ 	.word	0x00000000


	//----- nvinfo : EIATTR_CBANK_PARAM_SIZE
	.align		4
.L_125:
        /*0090*/ 	.byte	0x03, 0x19
        /*0092*/ 	.short	0x0028


	//----- nvinfo : EIATTR_PARAM_CBANK
	.align		4
        /*0094*/ 	.byte	0x04, 0x0a
        /*0096*/ 	.short	(.L_127 - .L_126)
	.align		4
.L_126:
        /*0098*/ 	.word	index@(.nv.constant0._Z21compute_inverse_levelPKdiS0_Pdii)
        /*009c*/ 	.short	0x0380
        /*009e*/ 	.short	0x0028


	//----- nvinfo : EIATTR_SW_WAR
	.align		4
.L_127:
        /*00a0*/ 	.byte	0x04, 0x36
        /*00a2*/ 	.short	(.L_129 - .L_128)
.L_128:
        /*00a4*/ 	.word	0x00000008
.L_129:


//--------------------- .nv.info._Z9array_expPdi  --------------------------
	.section	.nv.info._Z9array_expPdi,"",@"SHT_CUDA_INFO"
	.sectionflags	@""
	.align	4


	//----- nvinfo : EIATTR_CUDA_API_VERSION
	.align		4
        /*0000*/ 	.byte	0x04, 0x37
        /*0002*/ 	.short	(.L_131 - .L_130)
.L_130:
        /*0004*/ 	.word	0x00000082


	//----- nvinfo : EIATTR_KPARAM_INFO
	.align		4
.L_131:
        /*0008*/ 	.byte	0x04, 0x17
        /*000a*/ 	.short	(.L_133 - .L_132)
.L_132:
        /*000c*/ 	.word	0x00000000
        /*0010*/ 	.short	0x0001
        /*0012*/ 	.short	0x0008
        /*0014*/ 	.byte	0x00, 0xf0, 0x11, 0x00


	//----- nvinfo : EIATTR_KPARAM_INFO
	.align		4
.L_133:
        /*0018*/ 	.byte	0x04, 0x17
        /*001a*/ 	.short	(.L_135 - .L_134)
.L_134:
        /*001c*/ 	.word	0x00000000
        /*0020*/ 	.short	0x0000
        /*0022*/ 	.short	0x0000
        /*0024*/ 	.byte	0x00, 0xf5, 0x21, 0x00


	//----- nvinfo : EIATTR_SPARSE_MMA_MASK
	.align		4
.L_135:
        /*0028*/ 	.byte	0x03, 0x50
        /*002a*/ 	.short	0x0000


	//----- nvinfo : EIATTR_MAXREG_COUNT
	.align		4
        /*002c*/ 	.byte	0x03, 0x1b
        /*002e*/ 	.short	0x00ff


	//----- nvinfo : EIATTR_MERCURY_ISA_VERSION
	.align		4
        /*0030*/ 	.byte	0x03, 0x5f
        /*0032*/ 	.short	0x0101


	//----- nvinfo : EIATTR_VRC_CTA_INIT_COUNT
	.align		4
        /*0034*/ 	.byte	0x02, 0x4a
	.zero		1
	.zero		1


	//----- nvinfo : EIATTR_EXIT_INSTR_OFFSETS
	.align		4
        /*0038*/ 	.byte	0x04, 0x1c
        /*003a*/ 	.short	(.L_137 - .L_136)


	//   ....[0]....
.L_136:
        /*003c*/ 	.word	0x00000070


	//   ....[1]....
        /*0040*/ 	.word	0x000004f0


	//----- nvinfo : EIATTR_CRS_STACK_SIZE
	.align		4
.L_137:
        /*0044*/ 	.byte	0x04, 0x1e
        /*0046*/ 	.short	(.L_139 - .L_138)
.L_138:
        /*0048*/ 	.word	0x00000000


	//----- nvinfo : EIATTR_CBANK_PARAM_SIZE
	.align		4
.L_139:
        /*004c*/ 	.byte	0x03, 0x19
        /*004e*/ 	.short	0x000c


	//----- nvinfo : EIATTR_PARAM_CBANK
	.align		4
        /*0050*/ 	.byte	0x04, 0x0a
        /*0052*/ 	.short	(.L_141 - .L_140)
	.align		4
.L_140:
        /*0054*/ 	.word	index@(.nv.constant0._Z9array_expPdi)
        /*0058*/ 	.short	0x0380
        /*005a*/ 	.short	0x000c


	//----- nvinfo : EIATTR_SW_WAR
	.align		4
.L_141:
        /*005c*/ 	.byte	0x04, 0x36
        /*005e*/ 	.short	(.L_143 - .L_142)
.L_142:
        /*0060*/ 	.word	0x00000008
.L_143:


//--------------------- .nv.info._Z9log_arrayPKdPdi --------------------------
	.section	.nv.info._Z9log_arrayPKdPdi,"",@"SHT_CUDA_INFO"
	.sectionflags	@""
	.align	4


	//----- nvinfo : EIATTR_CUDA_API_VERSION
	.align		4
        /*0000*/ 	.byte	0x04, 0x37
        /*0002*/ 	.short	(.L_145 - .L_144)
.L_144:
        /*0004*/ 	.word	0x00000082


	//----- nvinfo : EIATTR_KPARAM_INFO
	.align		4
.L_145:
        /*0008*/ 	.byte	0x04, 0x17
        /*000a*/ 	.short	(.L_147 - .L_146)
.L_146:
        /*000c*/ 	.word	0x00000000
        /*0010*/ 	.short	0x0002
        /*0012*/ 	.short	0x0010
        /*0014*/ 	.byte	0x00, 0xf0, 0x11, 0x00


	//----- nvinfo : EIATTR_KPARAM_INFO
	.align		4
.L_147:
        /*0018*/ 	.byte	0x04, 0x17
        /*001a*/ 	.short	(.L_149 - .L_148)
.L_148:
        /*001c*/ 	.word	0x00000000
        /*0020*/ 	.short	0x0001
        /*0022*/ 	.short	0x0008
        /*0024*/ 	.byte	0x00, 0xf5, 0x21, 0x00


	//----- nvinfo : EIATTR_KPARAM_INFO
	.align		4
.L_149:
        /*0028*/ 	.byte	0x04, 0x17
        /*002a*/ 	.short	(.L_151 - .L_150)
.L_150:
        /*002c*/ 	.word	0x00000000
        /*0030*/ 	.short	0x0000
        /*0032*/ 	.short	0x0000
        /*0034*/ 	.byte	0x00, 0xf5, 0x21, 0x00


	//----- nvinfo : EIATTR_SPARSE_MMA_MASK
	.align		4
.L_151:
        /*0038*/ 	.byte	0x03, 0x50
        /*003a*/ 	.short	0x0000


	//----- nvinfo : EIATTR_MAXREG_COUNT
	.align		4
        /*003c*/ 	.byte	0x03, 0x1b
        /*003e*/ 	.short	0x00ff


	//----- nvinfo : EIATTR_MERCURY_ISA_VERSION
	.align		4
        /*0040*/ 	.byte	0x03, 0x5f
        /*0042*/ 	.short	0x0101


	//----- nvinfo : EIATTR_VRC_CTA_INIT_COUNT
	.align		4
        /*0044*/ 	.byte	0x02, 0x4a
	.zero		1
	.zero		1


	//----- nvinfo : EIATTR_EXIT_INSTR_OFFSETS
	.align		4
        /*0048*/ 	.byte	0x04, 0x1c
        /*004a*/ 	.short	(.L_153 - .L_152)


	//   ....[0]....
.L_152:
        /*004c*/ 	.word	0x00000070


	//   ....[1]....
        /*0050*/ 	.word	0x000006a0


	//----- nvinfo : EIATTR_CRS_STACK_SIZE
	.align		4
.L_153:
        /*0054*/ 	.byte	0x04, 0x1e
        /*0056*/ 	.short	(.L_155 - .L_154)
.L_154:
        /*0058*/ 	.word	0x00000000


	//----- nvinfo : EIATTR_CBANK_PARAM_SIZE
	.align		4
.L_155:
        /*005c*/ 	.byte	0x03, 0x19
        /*005e*/ 	.short	0x0014


	//----- nvinfo : EIATTR_PARAM_CBANK
	.align		4
        /*0060*/ 	.byte	0x04, 0x0a
        /*0062*/ 	.short	(.L_157 - .L_156)
	.align		4
.L_156:
        /*0064*/ 	.word	index@(.nv.constant0._Z9log_arrayPKdPdi)
        /*0068*/ 	.short	0x0380
        /*006a*/ 	.short	0x0014


	//----- nvinfo : EIATTR_SW_WAR
	.align		4
.L_157:
        /*006c*/ 	.byte	0x04, 0x36
        /*006e*/ 	.short	(.L_159 - .L_158)
.L_158:
        /*0070*/ 	.word	0x00000008
.L_159:


//--------------------- .nv.info._Z9print_vecPdi  --------------------------
	.section	.nv.info._Z9print_vecPdi,"",@"SHT_CUDA_INFO"
	.sectionflags	@""
	.align	4


	//----- nvinfo : EIATTR_CUDA_API_VERSION
	.align		4
        /*0000*/ 	.byte	0x04, 0x37
        /*0002*/ 	.short	(.L_161 - .L_160)
.L_160:
        /*0004*/ 	.word	0x00000082


	//----- nvinfo : EIATTR_KPARAM_INFO
	.align		4
.L_161:
        /*0008*/ 	.byte	0x04, 0x17
        /*000a*/ 	.short	(.L_163 - .L_162)
.L_162:
        /*000c*/ 	.word	0x00000000
        /*0010*/ 	.short	0x0001
        /*0012*/ 	.short	0x0008
        /*0014*/ 	.byte	0x00, 0xf0, 0x11, 0x00


	//----- nvinfo : EIATTR_KPARAM_INFO
	.align		4
.L_163:
        /*0018*/ 	.byte	0x04, 0x17
        /*001a*/ 	.short	(.L_165 - .L_164)
.L_164:
        /*001c*/ 	.word	0x00000000
        /*0020*/ 	.short	0x0000
        /*0022*/ 	.short	0x0000
        /*0024*/ 	.byte	0x00, 0xf5, 0x21, 0x00


	//----- nvinfo : EIATTR_SPARSE_MMA_MASK
	.align		4
.L_165:
        /*0028*/ 	.byte	0x03, 0x50
        /*002a*/ 	.short	0x0000


	//----- nvinfo : EIATTR_MAXREG_COUNT
	.align		4
        /*002c*/ 	.byte	0x03, 0x1b
        /*002e*/ 	.short	0x00ff


	//----- nvinfo : EIATTR_EXTERNS
	.align		4
        /*0030*/ 	.byte	0x04, 0x0f
        /*0032*/ 	.short	(.L_167 - .L_166)


	//   ....[0]....
	.align		4
.L_166:
        /*0034*/ 	.word	index@(vprintf)


	//----- nvinfo : EIATTR_MERCURY_ISA_VERSION
	.align		4
.L_167:
        /*0038*/ 	.byte	0x03, 0x5f
        /*003a*/ 	.short	0x0101


	//----- nvinfo : EIATTR_VRC_CTA_INIT_COUNT
	.align		4
        /*003c*/ 	.byte	0x02, 0x4a
	.zero		1
	.zero		1


	//----- nvinfo : EIATTR_SYSCALL_OFFSETS
	.align		4
        /*0040*/ 	.byte	0x04, 0x46
        /*0042*/ 	.short	(.L_169 - .L_168)


	//   ....[0]....
.L_168:
        /*0044*/ 	.word	0x00000230


	//   ....[1]....
        /*0048*/ 	.word	0x000002e0


	//----- nvinfo : EIATTR_EXIT_INSTR_OFFSETS
	.align		4
.L_169:
        /*004c*/ 	.byte	0x04, 0x1c
        /*004e*/ 	.short	(.L_171 - .L_170)


	//   ....[0]....
.L_170:
        /*0050*/ 	.word	0x000002f0


	//----- nvinfo : EIATTR_CRS_STACK_SIZE
	.align		4
.L_171:
        /*0054*/ 	.byte	0x04, 0x1e
        /*0056*/ 	.short	(.L_173 - .L_172)
.L_172:
        /*0058*/ 	.word	0x00000000


	//----- nvinfo : EIATTR_CBANK_PARAM_SIZE
	.align		4
.L_173:
        /*005c*/ 	.byte	0x03, 0x19
        /*005e*/ 	.short	0x000c


	//----- nvinfo : EIATTR_PARAM_CBANK
	.align		4
        /*0060*/ 	.byte	0x04, 0x0a
        /*0062*/ 	.short	(.L_175 - .L_174)
	.align		4
.L_174:
        /*0064*/ 	.word	index@(.nv.constant0._Z9print_vecPdi)
        /*0068*/ 	.short	0x0380
        /*006a*/ 	.short	0x000c


	//----- nvinfo : EIATTR_SW_WAR
	.align		4
.L_175:
        /*006c*/ 	.byte	0x04, 0x36
        /*006e*/ 	.short	(.L_177 - .L_176)
.L_176:
        /*0070*/ 	.word	0x00000008
.L_177:


//--------------------- .nv.info._Z14sum_over_arrayPKdPdi --------------------------
	.section	.nv.info._Z14sum_over_arrayPKdPdi,"",@"SHT_CUDA_INFO"
	.sectionflags	@""
	.align	4


	//----- nvinfo : EIATTR_CUDA_API_VERSION
	.align		4
        /*0000*/ 	.byte	0x04, 0x37
        /*0002*/ 	.short	(.L_179 - .L_178)
.L_178:
        /*0004*/ 	.word	0x00000082


	//----- nvinfo : EIATTR_KPARAM_INFO
	.align		4
.L_179:
        /*0008*/ 	.byte	0x04, 0x17
        /*000a*/ 	.short	(.L_181 - .L_180)
.L_180:
        /*000c*/ 	.word	0x00000000
        /*0010*/ 	.short	0x0002
        /*0012*/ 	.short	0x0010
        /*0014*/ 	.byte	0x00, 0xf0, 0x11, 0x00


	//----- nvinfo : EIATTR_KPARAM_INFO
	.align		4
.L_181:
        /*0018*/ 	.byte	0x04, 0x17
        /*001a*/ 	.short	(.L_183 - .L_182)
.L_182:
        /*001c*/ 	.word	0x00000000
        /*0020*/ 	.short	0x0001
        /*0022*/ 	.short	0x0008
        /*0024*/ 	.byte	0x00, 0xf5, 0x21, 0x00


	//----- nvinfo : EIATTR_KPARAM_INFO
	.align		4
.L_183:
        /*0028*/ 	.byte	0x04, 0x17
        /*002a*/ 	.short	(.L_185 - .L_184)
.L_184:
        /*002c*/ 	.word	0x00000000
        /*0030*/ 	.short	0x0000
        /*0032*/ 	.short	0x0000
        /*0034*/ 	.byte	0x00, 0xf5, 0x21, 0x00


	//----- nvinfo : EIATTR_SPARSE_MMA_MASK
	.align		4
.L_185:
        /*0038*/ 	.byte	0x03, 0x50
        /*003a*/ 	.short	0x0000


	//----- nvinfo : EIATTR_MAXREG_COUNT
	.align		4
        /*003c*/ 	.byte	0x03, 0x1b
        /*003e*/ 	.short	0x00ff


	//----- nvinfo : EIATTR_NUM_BARRIERS
	.align		4
        /*0040*/ 	.byte	0x02, 0x4c
        /*0042*/ 	.byte	0x01
	.zero		1


	//----- nvinfo : EIATTR_MERCURY_ISA_VERSION
	.align		4
        /*0044*/ 	.byte	0x03, 0x5f
        /*0046*/ 	.short	0x0101


	//----- nvinfo : EIATTR_VRC_CTA_INIT_COUNT
	.align		4
        /*0048*/ 	.byte	0x02, 0x4a
	.zero		1
	.zero		1


	//----- nvinfo : EIATTR_EXIT_INSTR_OFFSETS
	.align		4
        /*004c*/ 	.byte	0x04, 0x1c
        /*004e*/ 	.short	(.L_187 - .L_186)


	//   ....[0]....
.L_186:
        /*0050*/ 	.word	0x000002b0


	//   ....[1]....
        /*0054*/ 	.word	0x00000330


	//----- nvinfo : EIATTR_CRS_STACK_SIZE
	.align		4
.L_187:
        /*0058*/ 	.byte	0x04, 0x1e
        /*005a*/ 	.short	(.L_189 - .L_188)
.L_188:
        /*005c*/ 	.word	0x00000000


	//----- nvinfo : EIATTR_CBANK_PARAM_SIZE
	.align		4
.L_189:
        /*0060*/ 	.byte	0x03, 0x19
        /*0062*/ 	.short	0x0014


	//----- nvinfo : EIATTR_PARAM_CBANK
	.align		4
        /*0064*/ 	.byte	0x04, 0x0a
        /*0066*/ 	.short	(.L_191 - .L_190)
	.align		4
.L_190:
        /*0068*/ 	.word	index@(.nv.constant0._Z14sum_over_arrayPKdPdi)
        /*006c*/ 	.short	0x0380
        /*006e*/ 	.short	0x0014


	//----- nvinfo : EIATTR_SW_WAR
	.align		4
.L_191:
        /*0070*/ 	.byte	0x04, 0x36
        /*0072*/ 	.short	(.L_193 - .L_192)
.L_192:
        /*0074*/ 	.word	0x00000008
.L_193:


//--------------------- .nv.info._Z7shufflePKdPdi --------------------------
	.section	.nv.info._Z7shufflePKdPdi,"",@"SHT_CUDA_INFO"
	.sectionflags	@""
	.align	4


	//----- nvinfo : EIATTR_CUDA_API_VERSION
	.align		4
        /*0000*/ 	.byte	0x04, 0x37
        /*0002*/ 	.short	(.L_195 - .L_194)
.L_194:
        /*0004*/ 	.word	0x00000082


	//----- nvinfo : EIATTR_KPARAM_INFO
	.align		4
.L_195:
        /*0008*/ 	.byte	0x04, 0x17
        /*000a*/ 	.short	(.L_197 - .L_196)
.L_196:
        /*000c*/ 	.word	0x00000000
        /*0010*/ 	.short	0x0002
        /*0012*/ 	.short	0x0010
        /*0014*/ 	.byte	0x00, 0xf0, 0x11, 0x00


	//----- nvinfo : EIATTR_KPARAM_INFO
	.align		4
.L_197:
        /*0018*/ 	.byte	0x04, 0x17
        /*001a*/ 	.short	(.L_199 - .L_198)
.L_198:
        /*001c*/ 	.word	0x00000000
        /*0020*/ 	.short	0x0001
        /*0022*/ 	.short	0x0008
        /*0024*/ 	.byte	0x00, 0xf5, 0x21, 0x00


	//----- nvinfo : EIATTR_KPARAM_INFO
	.align		4
.L_199:
        /*0028*/ 	.byte	0x04, 0x17
        /*002a*/ 	.short	(.L_201 - .L_200)
.L_200:
        /*002c*/ 	.word	0x00000000
        /*0030*/ 	.short	0x0000
        /*0032*/ 	.short	0x0000
        /*0034*/ 	.byte	0x00, 0xf5, 0x21, 0x00


	//----- nvinfo : EIATTR_SPARSE_MMA_MASK
	.align		4
.L_201:
        /*0038*/ 	.byte	0x03, 0x50
        /*003a*/ 	.short	0x0000


	//----- nvinfo : EIATTR_MAXREG_COUNT
	.align		4
        /*003c*/ 	.byte	0x03, 0x1b
        /*003e*/ 	.short	0x00ff


	//----- nvinfo : EIATTR_MERCURY_ISA_VERSION
	.align		4
        /*0040*/ 	.byte	0x03, 0x5f
        /*0042*/ 	.short	0x0101


	//----- nvinfo : EIATTR_VRC_CTA_INIT_COUNT
	.align		4
        /*0044*/ 	.byte	0x02, 0x4a
	.zero		1
	.zero		1


	//----- nvinfo : EIATTR_EXIT_INSTR_OFFSETS
	.align		4
        /*0048*/ 	.byte	0x04, 0x1c
        /*004a*/ 	.short	(.L_203 - .L_202)


	//   ....[0]....
.L_202:
        /*004c*/ 	.word	0x00000090


	//   ....[1]....
        /*0050*/ 	.word	0x00000400


	//   ....[2]....
        /*0054*/ 	.word	0x000006b0


	//----- nvinfo : EIATTR_CRS_STACK_SIZE
	.align		4
.L_203:
        /*0058*/ 	.byte	0x04, 0x1e
        /*005a*/ 	.short	(.L_205 - .L_204)
.L_204:
        /*005c*/ 	.word	0x00000000


	//----- nvinfo : EIATTR_CBANK_PARAM_SIZE
	.align		4
.L_205:
        /*0060*/ 	.byte	0x03, 0x19
        /*0062*/ 	.short	0x0014


	//----- nvinfo : EIATTR_PARAM_CBANK
	.align		4
        /*0064*/ 	.byte	0x04, 0x0a
        /*0066*/ 	.short	(.L_207 - .L_206)
	.align		4
.L_206:
        /*0068*/ 	.word	index@(.nv.constant0._Z7shufflePKdPdi)
        /*006c*/ 	.short	0x0380
        /*006e*/ 	.short	0x0014


	//----- nvinfo : EIATTR_SW_WAR
	.align		4
.L_207:
        /*0070*/ 	.byte	0x04, 0x36
        /*0072*/ 	.short	(.L_209 - .L_208)
.L_208:
        /*0074*/ 	.word	0x00000008
.L_209:


//--------------------- .nv.info._Z27multiply_arrays_elementwisePKdPdi --------------------------
	.section	.nv.info._Z27multiply_arrays_elementwisePKdPdi,"",@"SHT_CUDA_INFO"
	.sectionflags	@""
	.align	4


	//----- nvinfo : EIATTR_CUDA_API_VERSION
	.align		4
        /*0000*/ 	.byte	0x04, 0x37
        /*0002*/ 	.short	(.L_211 - .L_210)
.L_210:
        /*0004*/ 	.word	0x00000082


	//----- nvinfo : EIATTR_KPARAM_INFO
	.align		4
.L_211:
        /*0008*/ 	.byte	0x04, 0x17
        /*000a*/ 	.short	(.L_213 - .L_212)
.L_212:
        /*000c*/ 	.word	0x00000000
        /*0010*/ 	.short	0x0002
        /*0012*/ 	.short	0x0010
        /*0014*/ 	.byte	0x00, 0xf0, 0x11, 0x00


	//----- nvinfo : EIATTR_KPARAM_INFO
	.align		4
.L_213:
        /*0018*/ 	.byte	0x04, 0x17
        /*001a*/ 	.short	(.L_215 - .L_214)
.L_214:
        /*001c*/ 	.word	0x00000000
        /*0020*/ 	.short	0x0001
        /*0022*/ 	.short	0x0008
        /*0024*/ 	.byte	0x00, 0xf5, 0x21, 0x00


	//----- nvinfo : EIATTR_KPARAM_INFO
	.align		4
.L_215:
        /*0028*/ 	.byte	0x04, 0x17
        /*002a*/ 	.short	(.L_217 - .L_216)
.L_216:
        /*002c*/ 	.word	0x00000000
        /*0030*/ 	.short	0x0000
        /*0032*/ 	.short	0x0000
        /*0034*/ 	.byte	0x00, 0xf5, 0x21, 0x00


	//----- nvinfo : EIATTR_SPARSE_MMA_MASK
	.align		4
.L_217:
        /*0038*/ 	.byte	0x03, 0x50
        /*003a*/ 	.short	0x0000


	//----- nvinfo : EIATTR_MAXREG_COUNT
	.align		4
        /*003c*/ 	.byte	0x03, 0x1b
        /*003e*/ 	.short	0x00ff


	//----- nvinfo : EIATTR_MERCURY_ISA_VERSION
	.align		4
        /*0040*/ 	.byte	0x03, 0x5f
        /*0042*/ 	.short	0x0101


	//----- nvinfo : EIATTR_VRC_CTA_INIT_COUNT
	.align		4
        /*0044*/ 	.byte	0x02, 0x4a
	.zero		1
	.zero		1


	//----- nvinfo : EIATTR_EXIT_INSTR_OFFSETS
	.align		4
        /*0048*/ 	.byte	0x04, 0x1c
        /*004a*/ 	.short	(.L_219 - .L_218)


	//   ....[0]....
.L_218:
        /*004c*/ 	.word	0x00000090


	//   ....[1]....
        /*0050*/ 	.word	0x00000380


	//   ....[2]....
        /*0054*/ 	.word	0x00000560


	//----- nvinfo : EIATTR_CRS_STACK_SIZE
	.align		4
.L_219:
        /*0058*/ 	.byte	0x04, 0x1e
        /*005a*/ 	.short	(.L_221 - .L_220)
.L_220:
        /*005c*/ 	.word	0x00000000


	//----- nvinfo : EIATTR_CBANK_PARAM_SIZE
	.align		4
.L_221:
        /*0060*/ 	.byte	0x03, 0x19
        /*0062*/ 	.short	0x0014


	//----- nvinfo : EIATTR_PARAM_CBANK
	.align		4
        /*0064*/ 	.byte	0x04, 0x0a
        /*0066*/ 	.short	(.L_223 - .L_222)
	.align		4
.L_222:
        /*0068*/ 	.word	index@(.nv.constant0._Z27multiply_arrays_elementwisePKdPdi)
        /*006c*/ 	.short	0x0380
        /*006e*/ 	.short	0x0014


	//----- nvinfo : EIATTR_SW_WAR
	.align		4
.L_223:
        /*0070*/ 	.byte	0x04, 0x36
        /*0072*/ 	.short	(.L_225 - .L_224)
.L_224:
        /*0074*/ 	.word	0x00000008
.L_225:


//--------------------- .nv.info._Z25divide_arrays_elementwisePKdS0_Pdi --------------------------
	.section	.nv.info._Z25divide_arrays_elementwisePKdS0_Pdi,"",@"SHT_CUDA_INFO"
	.sectionflags	@""
	.align	4


	//----- nvinfo : EIATTR_CUDA_API_VERSION
	.align		4
        /*0000*/ 	.byte	0x04, 0x37
        /*0002*/ 	.short	(.L_227 - .L_226)
.L_226:
        /*0004*/ 	.word	0x00000082


	//----- nvinfo : EIATTR_KPARAM_INFO
	.align		4
.L_227:
        /*0008*/ 	.byte	0x04, 0x17
        /*000a*/ 	.short	(.L_229 - .L_228)
.L_228:
        /*000c*/ 	.word	0x00000000
        /*0010*/ 	.short	0x0003
        /*0012*/ 	.short	0x0018
        /*0014*/ 	.byte	0x00, 0xf0, 0x11, 0x00


	//----- nvinfo : EIATTR_KPARAM_INFO
	.align		4
.L_229:
        /*0018*/ 	.byte	0x04, 0x17
        /*001a*/ 	.short	(.L_231 - .L_230)
.L_230:
        /*001c*/ 	.word	0x00000000
        /*0020*/ 	.short	0x0002
        /*0022*/ 	.short	0x0010
        /*0024*/ 	.byte	0x00, 0xf5, 0x21, 0x00


	//----- nvinfo : EIATTR_KPARAM_INFO
	.align		4
.L_231:
        /*0028*/ 	.byte	0x04, 0x17
        /*002a*/ 	.short	(.L_233 - .L_232)
.L_232:
        /*002c*/ 	.word	0x00000000
        /*0030*/ 	.short	0x0001
        /*0032*/ 	.short	0x0008
        /*0034*/ 	.byte	0x00, 0xf5, 0x21, 0x00


	//----- nvinfo : EIATTR_KPARAM_INFO
	.align		4
.L_233:
        /*0038*/ 	.byte	0x04, 0x17
        /*003a*/ 	.short	(.L_235 - .L_234)
.L_234:
        /*003c*/ 	.word	0x00000000
        /*0040*/ 	.short	0x0000
        /*0042*/ 	.short	0x0000
        /*0044*/ 	.byte	0x00, 0xf5, 0x21, 0x00


	//----- nvinfo : EIATTR_SPARSE_MMA_MASK
	.align		4
.L_235:
        /*0048*/ 	.byte	0x03, 0x50
        /*004a*/ 	.short	0x0000


	//----- nvinfo : EIATTR_MAXREG_COUNT
	.align		4
        /*004c*/ 	.byte	0x03, 0x1b
        /*004e*/ 	.short	0x00ff


	//----- nvinfo : EIATTR_MERCURY_ISA_VERSION
	.align		4
        /*0050*/ 	.byte	0x03, 0x5f
        /*0052*/ 	.short	0x0101


	//----- nvinfo : EIATTR_VRC_CTA_INIT_COUNT
	.align		4
        /*0054*/ 	.byte	0x02, 0x4a
	.zero		1
	.zero		1


	//----- nvinfo : EIATTR_EXIT_INSTR_OFFSETS
	.align		4
        /*0058*/ 	.byte	0x04, 0x1c
        /*005a*/ 	.short	(.L_237 - .L_236)


	//   ....[0]....
.L_236:
        /*005c*/ 	.word	0x00000090


	//   ....[1]....
        /*0060*/ 	.word	0x00000510


	//   ....[2]....
        /*0064*/ 	.word	0x00000bd0


	//----- nvinfo : EIATTR_CRS_STACK_SIZE
	.align		4
.L_237:
        /*0068*/ 	.byte	0x04, 0x1e
        /*006a*/ 	.short	(.L_239 - .L_238)
.L_238:
        /*006c*/ 	.word	0x00000000


	//----- nvinfo : EIATTR_CBANK_PARAM_SIZE
	.align		4
.L_239:
        /*0070*/ 	.byte	0x03, 0x19
        /*0072*/ 	.short	0x001c


	//----- nvinfo : EIATTR_PARAM_CBANK
	.align		4
        /*0074*/ 	.byte	0x04, 0x0a
        /*0076*/ 	.short	(.L_241 - .L_240)
	.align		4
.L_240:
        /*0078*/ 	.word	index@(.nv.constant0._Z25divide_arrays_elementwisePKdS0_Pdi)
        /*007c*/ 	.short	0x0380
        /*007e*/ 	.short	0x001c


	//----- nvinfo : EIATTR_SW_WAR
	.align		4
.L_241:
        /*0080*/ 	.byte	0x04, 0x36
        /*0082*/ 	.short	(.L_243 - .L_242)
.L_242:
        /*0084*/ 	.word	0x00000008
.L_243:


//--------------------- .nv.info._Z10add_arraysPKdPdi --------------------------
	.section	.nv.info._Z10add_arraysPKdPdi,"",@"SHT_CUDA_INFO"
	.sectionflags	@""
	.align	4


	//----- nvinfo : EIATTR_CUDA_API_VERSION
	.align		4
        /*0000*/ 	.byte	0x04, 0x37
        /*0002*/ 	.short	(.L_245 - .L_244)
.L_244:
        /*0004*/ 	.word	0x00000082


	//----- nvinfo : EIATTR_KPARAM_INFO
	.align		4
.L_245:
        /*0008*/ 	.byte	0x04, 0x17
        /*000a*/ 	.short	(.L_247 - .L_246)
.L_246:
        /*000c*/ 	.word	0x00000000
        /*0010*/ 	.short	0x0002
        /*0012*/ 	.short	0x0010
        /*0014*/ 	.byte	0x00, 0xf0, 0x11, 0x00


	//----- nvinfo : EIATTR_KPARAM_INFO
	.align		4
.L_247:
        /*0018*/ 	.byte	0x04, 0x17
        /*001a*/ 	.short	(.L_249 - .L_248)
.L_248:
        /*001c*/ 	.word	0x00000000
        /*0020*/ 	.short	0x0001
        /*0022*/ 	.short	0x0008
        /*0024*/ 	.byte	0x00, 0xf5, 0x21, 0x00


	//----- nvinfo : EIATTR_KPARAM_INFO
	.align		4
.L_249:
        /*0028*/ 	.byte	0x04, 0x17
        /*002a*/ 	.short	(.L_251 - .L_250)
.L_250:
        /*002c*/ 	.word	0x00000000
        /*0030*/ 	.short	0x0000
        /*0032*/ 	.short	0x0000
        /*0034*/ 	.byte	0x00, 0xf5, 0x21, 0x00


	//----- nvinfo : EIATTR_SPARSE_MMA_MASK
	.align		4
.L_251:
        /*0038*/ 	.byte	0x03, 0x50
        /*003a*/ 	.short	0x0000


	//----- nvinfo : EIATTR_MAXREG_COUNT
	.align		4
        /*003c*/ 	.byte	0x03, 0x1b
        /*003e*/ 	.short	0x00ff


	//----- nvinfo : EIATTR_MERCURY_ISA_VERSION
	.align		4
        /*0040*/ 	.byte	0x03, 0x5f
        /*0042*/ 	.short	0x0101


	//----- nvinfo : EIATTR_VRC_CTA_INIT_COUNT
	.align		4
        /*0044*/ 	.byte	0x02, 0x4a
	.zero		1
	.zero		1


	//----- nvinfo : EIATTR_EXIT_INSTR_OFFSETS
	.align		4
        /*0048*/ 	.byte	0x04, 0x1c
        /*004a*/ 	.short	(.L_253 - .L_252)


	//   ....[0]....
.L_252:
        /*004c*/ 	.word	0x00000090


	//   ....[1]....
        /*0050*/ 	.word	0x00000380


	//   ....[2]....
        /*0054*/ 	.word	0x00000560


	//----- nvinfo : EIATTR_CRS_STACK_SIZE
	.align		4
.L_253:
        /*0058*/ 	.byte	0x04, 0x1e
        /*005a*/ 	.short	(.L_255 - .L_254)
.L_254:
        /*005c*/ 	.word	0x00000000


	//----- nvinfo : EIATTR_CBANK_PARAM_SIZE
	.align		4
.L_255:
        /*0060*/ 	.byte	0x03, 0x19
        /*0062*/ 	.short	0x0014


	//----- nvinfo : EIATTR_PARAM_CBANK
	.align		4
        /*0064*/ 	.byte	0x04, 0x0a
        /*0066*/ 	.short	(.L_257 - .L_256)
	.align		4
.L_256:
        /*0068*/ 	.word	index@(.nv.constant0._Z10add_arraysPKdPdi)
        /*006c*/ 	.short	0x0380
        /*006e*/ 	.short	0x0014


	//----- nvinfo : EIATTR_SW_WAR
	.align		4
.L_257:
        /*0070*/ 	.byte	0x04, 0x36
        /*0072*/ 	.short	(.L_259 - .L_258)
.L_258:
        /*0074*/ 	.word	0x00000008
.L_259:


//--------------------- .nv.info._Z10fill_arrayPddi --------------------------
	.section	.nv.info._Z10fill_arrayPddi,"",@"SHT_CUDA_INFO"
	.sectionflags	@""
	.align	4


	//----- nvinfo : EIATTR_CUDA_API_VERSION
	.align		4
        /*0000*/ 	.byte	0x04, 0x37
        /*0002*/ 	.short	(.L_261 - .L_260)
.L_260:
        /*0004*/ 	.word	0x00000082


	//----- nvinfo : EIATTR_KPARAM_INFO
	.align		4
.L_261:
        /*0008*/ 	.byte	0x04, 0x17
        /*000a*/ 	.short	(.L_263 - .L_262)
.L_262:
        /*000c*/ 	.word	0x00000000
        /*0010*/ 	.short	0x0002
        /*0012*/ 	.short	0x0010
        /*0014*/ 	.byte	0x00, 0xf0, 0x11, 0x00


	//----- nvinfo : EIATTR_KPARAM_INFO
	.align		4
.L_263:
        /*0018*/ 	.byte	0x04, 0x17
        /*001a*/ 	.short	(.L_265 - .L_264)
.L_264:
        /*001c*/ 	.word	0x00000000
        /*0020*/ 	.short	0x0001
        /*0022*/ 	.short	0x0008
        /*0024*/ 	.byte	0x00, 0xf0, 0x21, 0x00


	//----- nvinfo : EIATTR_KPARAM_INFO
	.align		4
.L_265:
        /*0028*/ 	.byte	0x04, 0x17
        /*002a*/ 	.short	(.L_267 - .L_266)
.L_266:
        /*002c*/ 	.word	0x00000000
        /*0030*/ 	.short	0x0000
        /*0032*/ 	.short	0x0000
        /*0034*/ 	.byte	0x00, 0xf5, 0x21, 0x00


	//----- nvinfo : EIATTR_SPARSE_MMA_MASK
	.align		4
.L_267:
        /*0038*/ 	.byte	0x03, 0x50
        /*003a*/ 	.short	0x0000


	//----- nvinfo : EIATTR_MAXREG_COUNT
	.align		4
        /*003c*/ 	.byte	0x03, 0x1b
        /*003e*/ 	.short	0x00ff


	//----- nvinfo : EIATTR_MERCURY_ISA_VERSION
	.align		4
        /*0040*/ 	.byte	0x03, 0x5f
        /*0042*/ 	.short	0x0101


	//----- nvinfo : EIATTR_VRC_CTA_INIT_COUNT
	.align		4
        /*0044*/ 	.byte	0x02, 0x4a
	.zero		1
	.zero		1


	//----- nvinfo : EIATTR_EXIT_INSTR_OFFSETS
	.align		4
        /*0048*/ 	.byte	0x04, 0x1c
        /*004a*/ 	.short	(.L_269 - .L_268)


	//   ....[0]....
.L_268:
        /*004c*/ 	.word	0x00000090


	//   ....[1]....
        /*0050*/ 	.word	0x00000360


	//   ....[2]....
        /*0054*/ 	.word	0x00000420


	//----- nvinfo : EIATTR_CRS_STACK_SIZE
	.align		4
.L_269:
        /*0058*/ 	.byte	0x04, 0x1e
        /*005a*/ 	.short	(.L_271 - .L_270)
.L_270:
        /*005c*/ 	.word	0x00000000


	//----- nvinfo : EIATTR_CBANK_PARAM_SIZE
	.align		4
.L_271:
        /*0060*/ 	.byte	0x03, 0x19
        /*0062*/ 	.short	0x0014


	//----- nvinfo : EIATTR_PARAM_CBANK
	.align		4
        /*0064*/ 	.byte	0x04, 0x0a
        /*0066*/ 	.short	(.L_273 - .L_272)
	.align		4
.L_272:
        /*0068*/ 	.word	index@(.nv.constant0._Z10fill_arrayPddi)
        /*006c*/ 	.short	0x0380
        /*006e*/ 	.short	0x0014


	//----- nvinfo : EIATTR_SW_WAR
	.align		4
.L_273:
        /*0070*/ 	.byte	0x04, 0x36
        /*0072*/ 	.short	(.L_275 - .L_274)
.L_274:
        /*0074*/ 	.word	0x00000008
.L_275:


//--------------------- .nv.info._Z12cuda_subdiagPKdiiPd --------------------------
	.section	.nv.info._Z12cuda_subdiagPKdiiPd,"",@"SHT_CUDA_INFO"
	.sectionflags	@""
	.align	4


	//----- nvinfo : EIATTR_CUDA_API_VERSION
	.align		4
        /*0000*/ 	.byte	0x04, 0x37
        /*0002*/ 	.short	(.L_277 - .L_276)
.L_276:
        /*0004*/ 	.word	0x00000082


	//----- nvinfo : EIATTR_KPARAM_INFO
	.align		4
.L_277:
        /*0008*/ 	.byte	0x04, 0x17
        /*000a*/ 	.short	(.L_279 - .L_278)
.L_278:
        /*000c*/ 	.word	0x00000000
        /*0010*/ 	.short	0x0003
        /*0012*/ 	.short	0x0010
        /*0014*/ 	.byte	0x00, 0xf5, 0x21, 0x00


	//----- nvinfo : EIATTR_KPARAM_INFO
	.align		4
.L_279:
        /*0018*/ 	.byte	0x04, 0x17
        /*001a*/ 	.short	(.L_281 - .L_280)
.L_280:
        /*001c*/ 	.word	0x00000000
        /*0020*/ 	.short	0x0002
        /*0022*/ 	.short	0x000c
        /*0024*/ 	.byte	0x00, 0xf0, 0x11, 0x00


	//----- nvinfo : EIATTR_KPARAM_INFO
	.align		4
.L_281:
        /*0028*/ 	.byte	0x04, 0x17
        /*002a*/ 	.short	(.L_283 - .L_282)
.L_282:
        /*002c*/ 	.word	0x00000000
        /*0030*/ 	.short	0x0001
        /*0032*/ 	.short	0x0008
        /*0034*/ 	.byte	0x00, 0xf0, 0x11, 0x00


	//----- nvinfo : EIATTR_KPARAM_INFO
	.align		4
.L_283:
        /*0038*/ 	.byte	0x04, 0x17
        /*003a*/ 	.short	(.L_285 - .L_284)
.L_284:
        /*003c*/ 	.word	0x00000000
        /*0040*/ 	.short	0x0000
        /*0042*/ 	.short	0x0000
        /*0044*/ 	.byte	0x00, 0xf5, 0x21, 0x00


	//----- nvinfo : EIATTR_SPARSE_MMA_MASK
	.align		4
.L_285:
        /*0048*/ 	.byte	0x03, 0x50
        /*004a*/ 	.short	0x0000


	//----- nvinfo : EIATTR_MAXREG_COUNT
	.align		4
        /*004c*/ 	.byte	0x03, 0x1b
        /*004e*/ 	.short	0x00ff


	//----- nvinfo : EIATTR_NUM_BARRIERS
	.align		4
        /*0050*/ 	.byte	0x02, 0x4c
        /*0052*/ 	.byte	0x01
	.zero		1


	//----- nvinfo : EIATTR_MERCURY_ISA_VERSION
	.align		4
        /*0054*/ 	.byte	0x03, 0x5f
        /*0056*/ 	.short	0x0101


	//----- nvinfo : EIATTR_VRC_CTA_INIT_COUNT
	.align		4
        /*0058*/ 	.byte	0x02, 0x4a
	.zero		1
	.zero		1


	//----- nvinfo : EIATTR_EXIT_INSTR_OFFSETS
	.align		4
        /*005c*/ 	.byte	0x04, 0x1c
        /*005e*/ 	.short	(.L_287 - .L_286)


	//   ....[0]....
.L_286:
        /*0060*/ 	.word	0x000001e0


	//   ....[1]....
        /*0064*/ 	.word	0x00000290


	//   ....[2]....
        /*0068*/ 	.word	0x00000b40


	//----- nvinfo : EIATTR_CRS_STACK_SIZE
	.align		4
.L_287:
        /*006c*/ 	.byte	0x04, 0x1e
        /*006e*/ 	.short	(.L_289 - .L_288)
.L_288:
        /*0070*/ 	.word	0x00000000


	//----- nvinfo : EIATTR_CBANK_PARAM_SIZE
	.align		4
.L_289:
        /*0074*/ 	.byte	0x03, 0x19
        /*0076*/ 	.short	0x0018


	//----- nvinfo : EIATTR_PARAM_CBANK
	.align		4
        /*0078*/ 	.byte	0x04, 0x0a
        /*007a*/ 	.short	(.L_291 - .L_290)
	.align		4
.L_290:
        /*007c*/ 	.word	index@(.nv.constant0._Z12cuda_subdiagPKdiiPd)
        /*0080*/ 	.short	0x0380
        /*0082*/ 	.short	0x0018


	//----- nvinfo : EIATTR_SW_WAR
	.align		4
.L_291:
        /*0084*/ 	.byte	0x04, 0x36
        /*0086*/ 	.short	(.L_293 - .L_292)
.L_292:
        /*0088*/ 	.word	0x00000008
.L_293:


//--------------------- .nv.info._Z12cuda_kronvecPKdiS0_bbiPd --------------------------
	.section	.nv.info._Z12cuda_kronvecPKdiS0_bbiPd,"",@"SHT_CUDA_INFO"
	.sectionflags	@""
	.align	4


	//----- nvinfo : EIATTR_CUDA_API_VERSION
	.align		4
        /*0000*/ 	.byte	0x04, 0x37
        /*0002*/ 	.short	(.L_295 - .L_294)
.L_294:
        /*0004*/ 	.word	0x00000082


	//----- nvinfo : EIATTR_KPARAM_INFO
	.align		4
.L_295:
        /*0008*/ 	.byte	0x04, 0x17
        /*000a*/ 	.short	(.L_297 - .L_296)
.L_296:
        /*000c*/ 	.word	0x00000000
        /*0010*/ 	.short	0x0006
        /*0012*/ 	.short	0x0020
        /*0014*/ 	.byte	0x00, 0xf5, 0x21, 0x00


	//----- nvinfo : EIATTR_KPARAM_INFO
	.align		4
.L_297:
        /*0018*/ 	.byte	0x04, 0x17
        /*001a*/ 	.short	(.L_299 - .L_298)
.L_298:
        /*001c*/ 	.word	0x00000000
        /*0020*/ 	.short	0x0005
        /*0022*/ 	.short	0x001c
        /*0024*/ 	.byte	0x00, 0xf0, 0x11, 0x00


	//----- nvinfo : EIATTR_KPARAM_INFO
	.align		4
.L_299:
        /*0028*/ 	.byte	0x04, 0x17
        /*002a*/ 	.short	(.L_301 - .L_300)
.L_300:
        /*002c*/ 	.word	0x00000000
        /*0030*/ 	.short	0x0004
        /*0032*/ 	.short	0x0019
        /*0034*/ 	.byte	0x00, 0xf0, 0x05, 0x00


	//----- nvinfo : EIATTR_KPARAM_INFO
	.align		4
.L_301:
        /*0038*/ 	.byte	0x04, 0x17
        /*003a*/ 	.short	(.L_303 - .L_302)
.L_302:
        /*003c*/ 	.word	0x00000000
        /*0040*/ 	.short	0x0003
        /*0042*/ 	.short	0x0018
        /*0044*/ 	.byte	0x00, 0xf0, 0x05, 0x00


	//----- nvinfo : EIATTR_KPARAM_INFO
	.align		4
.L_303:
        /*0048*/ 	.byte	0x04, 0x17
        /*004a*/ 	.short	(.L_305 - .L_304)
.L_304:
        /*004c*/ 	.word	0x00000000
        /*0050*/ 	.short	0x0002
        /*0052*/ 	.short	0x0010
        /*0054*/ 	.byte	0x00, 0xf5, 0x21, 0x00


	//----- nvinfo : EIATTR_KPARAM_INFO
	.align		4
.L_305:
        /*0058*/ 	.byte	0x04, 0x17
        /*005a*/ 	.short	(.L_307 - .L_306)
.L_306:
        /*005c*/ 	.word	0x00000000
        /*0060*/ 	.short	0x0001
        /*0062*/ 	.short	0x0008
        /*0064*/ 	.byte	0x00, 0xf0, 0x11, 0x00


	//----- nvinfo : EIATTR_KPARAM_INFO
	.align		4
.L_307:
        /*0068*/ 	.byte	0x04, 0x17
        /*006a*/ 	.short	(.L_309 - .L_308)
.L_308:
        /*006c*/ 	.word	0x00000000
        /*0070*/ 	.short	0x0000
        /*0072*/ 	.short	0x0000
        /*0074*/ 	.byte	0x00, 0xf5, 0x21, 0x00


	//----- nvinfo : EIATTR_SPARSE_MMA_MASK
	.align		4
.L_309:
        /*0078*/ 	.byte	0x03, 0x50
        /*007a*/ 	.short	0x0000


	//----- nvinfo : EIATTR_MAXREG_COUNT
	.align		4
        /*007c*/ 	.byte	0x03, 0x1b
        /*007e*/ 	.short	0x00ff


	//----- nvinfo : EIATTR_NUM_BARRIERS
	.align		4
        /*0080*/ 	.byte	0x02, 0x4c
        /*0082*/ 	.byte	0x01
	.zero		1


	//----- nvinfo : EIATTR_MERCURY_ISA_VERSION
	.align		4
        /*0084*/ 	.byte	0x03, 0x5f
        /*0086*/ 	.short	0x0101


	//----- nvinfo : EIATTR_VRC_CTA_INIT_COUNT
	.align		4
        /*0088*/ 	.byte	0x02, 0x4a
	.zero		1
	.zero		1


	//----- nvinfo : EIATTR_EXIT_INSTR_OFFSETS
	.align		4
        /*008c*/ 	.byte	0x04, 0x1c
        /*008e*/ 	.short	(.L_311 - .L_310)


	//   ....[0]....
.L_310:
        /*0090*/ 	.word	0x00000280


	//   ....[1]....
        /*0094*/ 	.word	0x00000f90


	//   ....[2]....
        /*0098*/ 	.word	0x00001bf0


	//   ....[3]....
        /*009c*/ 	.word	0x00001db0


	//   ....[4]....
        /*00a0*/ 	.word	0x00001ef0


	//   ....[5]....
        /*00a4*/ 	.word	0x00002090


	//   ....[6]....
        /*00a8*/ 	.word	0x00002cc0


	//   ....[7]....
        /*00ac*/ 	.word	0x00002e70


	//   ....[8]....
        /*00b0*/ 	.word	0x00003ad0


	//----- nvinfo : EIATTR_CRS_STACK_SIZE
	.align		4
.L_311:
        /*00b4*/ 	.byte	0x04, 0x1e
        /*00b6*/ 	.short	(.L_313 - .L_312)
.L_312:
        /*00b8*/ 	.word	0x00000000


	//----- nvinfo : EIATTR_CBANK_PARAM_SIZE
	.align		4
.L_313:
        /*00bc*/ 	.byte	0x03, 0x19
        /*00be*/ 	.short	0x0028


	//----- nvinfo : EIATTR_PARAM_CBANK
	.align		4
        /*00c0*/ 	.byte	0x04, 0x0a
        /*00c2*/ 	.short	(.L_315 - .L_314)
	.align		4
.L_314:
        /*00c4*/ 	.word	index@(.nv.constant0._Z12cuda_kronvecPKdiS0_bbiPd)
        /*00c8*/ 	.short	0x0380
        /*00ca*/ 	.short	0x0028


	//----- nvinfo : EIATTR_SW_WAR
	.align		4
.L_315:
        /*00cc*/ 	.byte	0x04, 0x36
        /*00ce*/ 	.short	(.L_317 - .L_316)
.L_316:
        /*00d0*/ 	.word	0x00000008
.L_317:


//--------------------- .nv.callgraph             --------------------------
	.section	.nv.callgraph,"",@"SHT_CUDA_CALLGRAPH"
	.align	4
	.sectionentsize	8
	.align		4
        /*0000*/ 	.word	0x00000000
	.align		4
        /*0004*/ 	.word	0xffffffff
	.align		4
        /*0008*/ 	.word	index@(_Z9print_vecPdi)
	.align		4
        /*000c*/ 	.word	index@(vprintf)
	.align		4
        /*0010*/ 	.word	0x00000000
	.align		4
        /*0014*/ 	.word	0xfffffffe
	.align		4
        /*0018*/ 	.word	0x00000000
	.align		4
        /*001c*/ 	.word	0xfffffffd
	.align		4
        /*0020*/ 	.word	0x00000000
	.align		4
        /*0024*/ 	.word	0xfffffffc


//--------------------- .nv.constant4             --------------------------
	.section	.nv.constant4,"a",@progbits
	.align	8
	.align		8
.nv.constant4:
        /*0000*/ 	.dword	$str
	.align		8
        /*0008*/ 	.dword	$str$1
	.align		8
        /*0010*/ 	.dword	vprintf


//--------------------- .text._Z23compute_inverse_level_tPKdiS0_Pdii --------------------------
	.section	.text._Z23compute_inverse_level_tPKdiS0_Pdii,"ax",@progbits
	.align	128
        .global         _Z23compute_inverse_level_tPKdiS0_Pdii
        .type           _Z23compute_inverse_level_tPKdiS0_Pdii,@function
        .size           _Z23compute_inverse_level_tPKdiS0_Pdii,(.L_x_177 - _Z23compute_inverse_level_tPKdiS0_Pdii)
        .other          _Z23compute_inverse_level_tPKdiS0_Pdii,@"STO_CUDA_ENTRY STV_DEFAULT"
_Z23compute_inverse_level_tPKdiS0_Pdii:
.text._Z23compute_inverse_level_tPKdiS0_Pdii:
[----:B------:R-:W-:Y:S01]  /*0000*/  LDC R1, c[0x0][0x37c] ;  /* 0x0000df00ff017b82 */ /* 0x000fe20000000800 */
[----:B------:R-:W0:Y:S01]  /*0010*/  S2R R6, SR_TID.X ;  /* 0x0000000000067919 */ /* 0x000e220000002100 */
[----:B------:R-:W1:Y:S01]  /*0020*/  LDCU UR5, c[0x0][0x388] ;  /* 0x00007100ff0577ac */ /* 0x000e620008000800 */
[----:B------:R-:W-:Y:S01]  /*0030*/  BSSY.RECONVERGENT B0, `(.L_x_0) ;  /* 0x0000015000007945 */ /* 0x000fe20003800200 */
[----:B------:R-:W2:Y:S01]  /*0040*/  S2R R11, SR_CTAID.X ;  /* 0x00000000000b7919 */ /* 0x000ea20000002500 */
[----:B------:R-:W3:Y:S01]  /*0050*/  LDCU UR7, c[0x0][0x360] ;  /* 0x00006c00ff0777ac */ /* 0x000ee20008000800 */
[----:B------:R-:W3:Y:S01]  /*0060*/  LDCU UR4, c[0x0][0x370] ;  /* 0x00006e00ff0477ac */ /* 0x000ee20008000800 */
[----:B------:R-:W4:Y:S01]  /*0070*/  LDCU.64 UR10, c[0x0][0x358] ;  /* 0x00006b00ff0a77ac */ /* 0x000f220008000a00 */
[----:B-1----:R-:W-:Y:S02]  /*0080*/  UIMAD UR6, UR5, UR5, URZ ;  /* 0x00000005050672a4 */ /* 0x002fe4000f8e02ff */
[----:B---3--:R-:W-:-:S04]  /*0090*/  UIMAD UR4, UR7, UR4, URZ ;  /* 0x00000004070472a4 */ /* 0x008fc8000f8e02ff */
[----:B0-----:R-:W-:-:S13]  /*00a0*/  ISETP.GE.U32.AND P0, PT, R6, UR6, PT ;  /* 0x0000000606007c0c */ /* 0x001fda000bf06070 */
[----:B--2-4-:R-:W-:Y:S05]  /*00b0*/  @P0 BRA `(.L_x_1) ;  /* 0x0000000000300947 */ /* 0x014fea0003800000 */
[----:B------:R-:W0:Y:S01]  /*00c0*/  S2R R3, SR_CgaCtaId ;  /* 0x0000000000037919 */ /* 0x000e220000008800 */
[----:B------:R-:W1:Y:S01]  /*00d0*/  LDC.64 R4, c[0x0][0x380] ;  /* 0x0000e000ff047b82 */ /* 0x000e620000000a00 */
[----:B------:R-:W-:Y:S01]  /*00e0*/  MOV R0, 0x400 ;  /* 0x0000040000007802 */ /* 0x000fe20000000f00 */
[----:B------:R-:W-:-:S03]  /*00f0*/  IMAD.MOV.U32 R7, RZ, RZ, R6 ;  /* 0x000000ffff077224 */ /* 0x000fc600078e0006 */
[----:B0-----:R-:W-:-:S07]  /*0100*/  LEA R0, R3, R0, 0x18 ;  /* 0x0000000003007211 */ /* 0x001fce00078ec0ff */
.L_x_2:
[----:B01----:R-:W-:-:S06]  /*0110*/  IMAD.WIDE R2, R7, 0x8, R4 ;  /* 0x0000000807027825 */ /* 0x003fcc00078e0204 */
[----:B------:R-:W2:Y:S01]  /*0120*/  LDG.E.64.CONSTANT R2, desc[UR10][R2.64] ;  /* 0x0000000a02027981 */ /* 0x000ea2000c1e9b00 */
[C---:B------:R-:W-:Y:S02]  /*0130*/  IMAD R9, R7.reuse, 0x8, R0 ;  /* 0x0000000807097824 */ /* 0x040fe400078e0200 */
[----:B------:R-:W-:-:S05]  /*0140*/  VIADD R7, R7, UR7 ;  /* 0x0000000707077c36 */ /* 0x000fca0008000000 */
[----:B------:R-:W-:Y:S01]  /*0150*/  ISETP.GE.AND P0, PT, R7, UR6, PT ;  /* 0x0000000607007c0c */ /* 0x000fe2000bf06270 */
[----:B--2---:R0:W-:-:S12]  /*0160*/  STS.64 [R9], R2 ;  /* 0x0000000209007388 */ /* 0x0041d80000000a00 */
[----:B------:R-:W-:Y:S05]  /*0170*/  @!P0 BRA `(.L_x_2) ;  /* 0xfffffffc00e48947 */ /* 0x000fea000383ffff */
.L_x_1:
[----:B------:R-:W-:Y:S05]  /*0180*/  BSYNC.RECONVERGENT B0 ;  /* 0x0000000000007941 */ /* 0x000fea0003800200 */
.L_x_0:
[----:B------:R-:W1:Y:S01]  /*0190*/  LDCU UR8, c[0x0][0x3a4] ;  /* 0x00007480ff0877ac */ /* 0x000e620008000800 */
[----:B------:R-:W-:-:S05]  /*01a0*/  IMAD R0, R11, UR7, R6 ;  /* 0x000000070b007c24 */ /* 0x000fca000f8e0206 */
[----:B------:R-:W-:-:S05]  /*01b0*/  LOP3.LUT R0, RZ, R0, RZ, 0x33, !PT ;  /* 0x00000000ff007212 */ /* 0x000fca00078e33ff */
[----:B-1----:R-:W-:-:S05]  /*01c0*/  VIADD R0, R0, UR8 ;  /* 0x0000000800007c36 */ /* 0x002fca0008000000 */
[----:B------:R-:W-:-:S13]  /*01d0*/  ISETP.GE.AND P0, PT, R0, RZ, PT ;  /* 0x000000ff0000720c */ /* 0x000fda0003f06270 */
[----:B------:R-:W-:Y:S05]  /*01e0*/  @!P0 EXIT ;  /* 0x000000000000894d */ /* 0x000fea0003800000 */
[----:B------:R-:W-:-:S09]  /*01f0*/  UISETP.GT.AND UP0, UPT, UR5, URZ, UPT ;  /* 0x000000ff0500728c */ /* 0x000fd2000bf04270 */
[----:B------:R-:W-:Y:S05]  /*0200*/  BRA.U UP0, `(.L_x_3) ;  /* 0x0000000100907547 */ /* 0x000fea000b800000 */
[----:B------:R-:W1:Y:S08]  /*0210*/  LDC.64 R6, c[0x0][0x398] ;  /* 0x0000e600ff067b82 */ /* 0x000e700000000a00 */
[----:B------:R-:W2:Y:S01]  /*0220*/  LDC.64 R4, c[0x0][0x390] ;  /* 0x0000e400ff047b82 */ /* 0x000ea20000000a00 */
[----:B-1----:R-:W5:Y:S04]  /*0230*/  LDG.E.64 R6, desc[UR10][R6.64] ;  /* 0x0000000a06067981 */ /* 0x002f68000c1e1b00 */
[----:B--2---:R-:W5:Y:S01]  /*0240*/  LDG.E.64.CONSTANT R4, desc[UR10][R4.64] ;  /* 0x0000000a04047981 */ /* 0x004f62000c1e9b00 */
[----:B------:R-:W-:Y:S01]  /*0250*/  BSSY.RECONVERGENT B0, `(.L_x_4) ;  /* 0x000001c000007945 */ /* 0x000fe20003800200 */
.L_x_7:
[----:B0----5:R-:W0:Y:S01]  /*0260*/  MUFU.RCP64H R3, R5 ;  /* 0x0000000500037308 */ /* 0x021e220000001800 */
[----:B------:R-:W-:Y:S01]  /*0270*/  IMAD.MOV.U32 R2, RZ, RZ, 0x1 ;  /* 0x00000001ff027424 */ /* 0x000fe200078e00ff */
[----:B------:R-:W-:Y:S01]  /*0280*/  FSETP.GEU.AND P2, PT, |R7|, 6.5827683646048100446e-37, PT ;  /* 0x036000000700780b */ /* 0x000fe20003f4e200 */
[----:B------:R-:W-:Y:S01]  /*0290*/  VIADD R0, R0, -UR4 ;  /* 0x8000000400007c36 */ /* 0x000fe20008000000 */
[----:B------:R-:W-:Y:S04]  /*02a0*/  BSSY.RECONVERGENT B1, `(.L_x_5) ;  /* 0x0000013000017945 */ /* 0x000fe80003800200 */
[----:B------:R-:W-:Y:S01]  /*02b0*/  ISETP.GT.AND P1, PT, R0, -0x1, PT ;  /* 0xffffffff0000780c */ /* 0x000fe20003f24270 */
[----:B0-----:R-:W-:-:S08]  /*02c0*/  DFMA R8, -R4, R2, 1 ;  /* 0x3ff000000408742b */ /* 0x001fd00000000102 */
[----:B------:R-:W-:-:S08]  /*02d0*/  DFMA R8, R8, R8, R8 ;  /* 0x000000080808722b */ /* 0x000fd00000000008 */
[----:B------:R-:W-:-:S08]  /*02e0*/  DFMA R8, R2, R8, R2 ;  /* 0x000000080208722b */ /* 0x000fd00000000002 */
[----:B------:R-:W-:-:S08]  /*02f0*/  DFMA R2, -R4, R8, 1 ;  /* 0x3ff000000402742b */ /* 0x000fd00000000108 */
[----:B------:R-:W-:-:S08]  /*0300*/  DFMA R2, R8, R2, R8 ;  /* 0x000000020802722b */ /* 0x000fd00000000008 */
[----:B------:R-:W-:-:S08]  /*0310*/  DMUL R8, R2, R6 ;  /* 0x0000000602087228 */ /* 0x000fd00000000000 */
[----:B------:R-:W-:-:S08]  /*0320*/  DFMA R10, -R4, R8, R6 ;  /* 0x00000008040a722b */ /* 0x000fd00000000106 */
[----:B------:R-:W-:-:S10]  /*0330*/  DFMA R2, R2, R10, R8 ;  /* 0x0000000a0202722b */ /* 0x000fd40000000008 */
[----:B------:R-:W-:-:S05]  /*0340*/  FFMA R8, RZ, R5, R3 ;  /* 0x00000005ff087223 */ /* 0x000fca0000000003 */
[----:B------:R-:W-:-:S13]  /*0350*/  FSETP.GT.AND P0, PT, |R8|, 1.469367938527859385e-39, PT ;  /* 0x001000000800780b */ /* 0x000fda0003f04200 */
[----:B------:R-:W-:Y:S05]  /*0360*/  @P0 BRA P2, `(.L_x_6) ;  /* 0x0000000000180947 */ /* 0x000fea0001000000 */
[----:B------:R-:W-:Y:S01]  /*0370*/  IMAD.MOV.U32 R12, RZ, RZ, R6 ;  /* 0x000000ffff0c7224 */ /* 0x000fe200078e0006 */
[----:B------:R-:W-:Y:S01]  /*0380*/  MOV R14, 0x3d0 ;  /* 0x000003d0000e7802 */ /* 0x000fe20000000f00 */
[----:B------:R-:W-:Y:S02]  /*0390*/  IMAD.MOV.U32 R13, RZ, RZ, R7 ;  /* 0x000000ffff0d7224 */ /* 0x000fe400078e0007 */
[----:B------:R-:W-:Y:S02]  /*03a0*/  IMAD.MOV.U32 R10, RZ, RZ, R4 ;  /* 0x000000ffff0a7224 */ /* 0x000fe400078e0004 */
[----:B------:R-:W-:-:S07]  /*03b0*/  IMAD.MOV.U32 R11, RZ, RZ, R5 ;  /* 0x000000ffff0b7224 */ /* 0x000fce00078e0005 */
[----:B------:R-:W-:Y:S05]  /*03c0*/  CALL.REL.NOINC `($__internal_0_$__cuda_sm20_div_rn_f64_full) ;  /* 0x0000001000c47944 */ /* 0x000fea0003c00000 */
.L_x_6:
[----:B------:R-:W-:Y:S05]  /*03d0*/  BSYNC.RECONVERGENT B1 ;  /* 0x0000000000017941 */ /* 0x000fea0003800200 */
.L_x_5:
[----:B------:R-:W-:Y:S02]  /*03e0*/  IMAD.MOV.U32 R6, RZ, RZ, R2 ;  /* 0x000000ffff067224 */ /* 0x000fe400078e0002 */
[----:B------:R-:W-:Y:S01]  /*03f0*/  IMAD.MOV.U32 R7, RZ, RZ, R3 ;  /* 0x000000ffff077224 */ /* 0x000fe200078e0003 */
[----:B------:R-:W-:Y:S06]  /*0400*/  @P1 BRA `(.L_x_7) ;  /* 0xfffffffc00941947 */ /* 0x000fec000383ffff */
[----:B------:R-:W-:Y:S05]  /*0410*/  BSYNC.RECONVERGENT B0 ;  /* 0x0000000000007941 */ /* 0x000fea0003800200 */
.L_x_4:
[----:B------:R-:W0:Y:S02]  /*0420*/  LDC.64 R2, c[0x0][0x398] ;  /* 0x0000e600ff027b82 */ /* 0x000e240000000a00 */
[----:B0-----:R-:W-:Y:S01]  /*0430*/  STG.E.64 desc[UR10][R2.64], R6 ;  /* 0x0000000602007986 */ /* 0x001fe2000c101b0a */
[----:B------:R-:W-:Y:S05]  /*0440*/  EXIT ;  /* 0x000000000000794d */ /* 0x000fea0003800000 */
.L_x_3:
[----:B------:R-:W-:Y:S01]  /*0450*/  ULOP3.LUT UR8, UR5, 0x7ffffff8, URZ, 0xc0, !UPT ;  /* 0x7ffffff805087892 */ /* 0x000fe2000f8ec0ff */
[----:B------:R-:W1:Y:S01]  /*0460*/  LDCU UR14, c[0x0][0x388] ;  /* 0x00007100ff0e77ac */ /* 0x000e620008000800 */
[----:B------:R-:W-:Y:S02]  /*0470*/  ULOP3.LUT UR5, UR5, 0x7, URZ, 0xc0, !UPT ;  /* 0x0000000705057892 */ /* 0x000fe4000f8ec0ff */
[----:B------:R-:W-:-:S12]  /*0480*/  UIADD3 UR7, UPT, UPT, -UR8, URZ, URZ ;  /* 0x000000ff08077290 */ /* 0x000fd8000fffe1ff */
.L_x_25:
[----:B--2---:R-:W2:Y:S01]  /*0490*/  LDCU.64 UR12, c[0x0][0x3a0] ;  /* 0x00007400ff0c77ac */ /* 0x004ea20008000a00 */
[----:B------:R-:W-:Y:S01]  /*04a0*/  IMAD.MOV.U32 R4, RZ, RZ, R0 ;  /* 0x000000ffff047224 */ /* 0x000fe200078e0000 */
[----:B------:R-:W-:Y:S01]  /*04b0*/  BSSY.RECONVERGENT B1, `(.L_x_8) ;  /* 0x0000059000017945 */ /* 0x000fe20003800200 */
[----:B------:R-:W-:Y:S01]  /*04c0*/  VIADD R0, R0, -UR4 ;  /* 0x8000000400007c36 */ /* 0x000fe20008000000 */
[----:B------:R-:W3:Y:S01]  /*04d0*/  LDCU UR6, c[0x0][0x388] ;  /* 0x00007100ff0677ac */ /* 0x000ee20008000800 */
[----:B------:R-:W-:Y:S02]  /*04e0*/  IMAD.MOV.U32 R5, RZ, RZ, 0x1 ;  /* 0x00000001ff057424 */ /* 0x000fe400078e00ff */
[----:B------:R-:W-:Y:S01]  /*04f0*/  IMAD.MOV.U32 R13, RZ, RZ, RZ ;  /* 0x000000ffff0d7224 */ /* 0x000fe200078e00ff */
[----:B------:R-:W-:Y:S01]  /*0500*/  ISETP.GT.AND P1, PT, R0, -0x1, PT ;  /* 0xffffffff0000780c */ /* 0x000fe20003f24270 */
[----:B0-----:R-:W-:Y:S02]  /*0510*/  IMAD.MOV.U32 R2, RZ, RZ, RZ ;  /* 0x000000ffff027224 */ /* 0x001fe400078e00ff */
[----:B--2---:R-:W-:-:S02]  /*0520*/  IMAD.U32 R8, RZ, RZ, UR12 ;  /* 0x0000000cff087e24 */ /* 0x004fc4000f8e00ff */
[----:B------:R-:W-:Y:S02]  /*0530*/  IMAD.U32 R7, RZ, RZ, UR13 ;  /* 0x0000000dff077e24 */ /* 0x000fe4000f8e00ff */
[----:B---3--:R-:W-:-:S07]  /*0540*/  IMAD.U32 R3, RZ, RZ, UR6 ;  /* 0x00000006ff037e24 */ /* 0x008fce000f8e00ff */
.L_x_14:
[-C--:B------:R-:W-:Y:S01]  /*0550*/  IABS R14, R3.reuse ;  /* 0x00000003000e7213 */ /* 0x080fe20000000000 */
[----:B------:R-:W-:Y:S01]  /*0560*/  IMAD.IADD R6, R3, 0x1, -R8 ;  /* 0x0000000103067824 */ /* 0x000fe200078e0a08 */
[----:B------:R-:W-:Y:S01]  /*0570*/  IABS R16, R3 ;  /* 0x0000000300107213 */ /* 0x000fe20000000000 */
[----:B------:R-:W-:Y:S01]  /*0580*/  BSSY.RELIABLE B0, `(.L_x_9) ;  /* 0x0000046000007945 */ /* 0x000fe20003800100 */
[----:B------:R-:W0:Y:S01]  /*0590*/  I2F.RP R9, R14 ;  /* 0x0000000e00097306 */ /* 0x000e220000209400 */
[----:B------:R-:W-:Y:S02]  /*05a0*/  IMAD R12, R6, R7, RZ ;  /* 0x00000007060c7224 */ /* 0x000fe400078e02ff */
[----:B------:R-:W-:-:S05]  /*05b0*/  IMAD.MOV R16, RZ, RZ, -R16 ;  /* 0x000000ffff107224 */ /* 0x000fca00078e0a10 */
[----:B0-----:R-:W0:Y:S02]  /*05c0*/  MUFU.RCP R9, R9 ;  /* 0x0000000900097308 */ /* 0x001e240000001000 */
[----:B0-----:R-:W-:-:S06]  /*05d0*/  VIADD R10, R9, 0xffffffe ;  /* 0x0ffffffe090a7836 */ /* 0x001fcc0000000000 */
[----:B------:R0:W2:Y:S02]  /*05e0*/  F2I.FTZ.U32.TRUNC.NTZ R11, R10 ;  /* 0x0000000a000b7305 */ /* 0x0000a4000021f000 */
[----:B0-----:R-:W-:Y:S02]  /*05f0*/  IMAD.MOV.U32 R10, RZ, RZ, RZ ;  /* 0x000000ffff0a7224 */ /* 0x001fe400078e00ff */
[----:B--2---:R-:W-:-:S04]  /*0600*/  IMAD.MOV R15, RZ, RZ, -R11 ;  /* 0x000000ffff0f7224 */ /* 0x004fc800078e0a0b */
[----:B------:R-:W-:Y:S01]  /*0610*/  IMAD R7, R15, R14, RZ ;  /* 0x0000000e0f077224 */ /* 0x000fe200078e02ff */
[----:B------:R-:W-:Y:S02]  /*0620*/  IABS R15, R12 ;  /* 0x0000000c000f7213 */ /* 0x000fe40000000000 */
[----:B------:R-:W-:Y:S01]  /*0630*/  LOP3.LUT R12, R12, R3, RZ, 0x3c, !PT ;  /* 0x000000030c0c7212 */ /* 0x000fe200078e3cff */
[----:B------:R-:W-:Y:S01]  /*0640*/  IMAD.HI.U32 R11, R11, R7, R10 ;  /* 0x000000070b0b7227 */ /* 0x000fe200078e000a */
[----:B------:R-:W-:Y:S02]  /*0650*/  MOV R10, R15 ;  /* 0x0000000f000a7202 */ /* 0x000fe40000000f00 */
[----:B------:R-:W-:Y:S01]  /*0660*/  ISETP.GE.AND P3, PT, R12, RZ, PT ;  /* 0x000000ff0c00720c */ /* 0x000fe20003f66270 */
[----:B------:R-:W-:Y:S02]  /*0670*/  IMAD.MOV.U32 R7, RZ, RZ, R16 ;  /* 0x000000ffff077224 */ /* 0x000fe400078e0010 */
[----:B------:R-:W-:-:S04]  /*0680*/  IMAD.HI.U32 R11, R11, R10, RZ ;  /* 0x0000000a0b0b7227 */ /* 0x000fc800078e00ff */
[----:B------:R-:W-:-:S05]  /*0690*/  IMAD R7, R11, R7, R10 ;  /* 0x000000070b077224 */ /* 0x000fca00078e020a */
[----:B------:R-:W-:-:S13]  /*06a0*/  ISETP.GT.U32.AND P2, PT, R14, R7, PT ;  /* 0x000000070e00720c */ /* 0x000fda0003f44070 */
[----:B------:R-:W-:Y:S02]  /*06b0*/  @!P2 IMAD.IADD R7, R7, 0x1, -R14 ;  /* 0x000000010707a824 */ /* 0x000fe400078e0a0e */
[----:B------:R-:W-:Y:S01]  /*06c0*/  @!P2 VIADD R11, R11, 0x1 ;  /* 0x000000010b0ba836 */ /* 0x000fe20000000000 */
[----:B------:R-:W-:Y:S02]  /*06d0*/  ISETP.NE.AND P2, PT, R3, RZ, PT ;  /* 0x000000ff0300720c */ /* 0x000fe40003f45270 */
[----:B------:R-:W-:-:S13]  /*06e0*/  ISETP.GE.U32.AND P0, PT, R7, R14, PT ;  /* 0x0000000e0700720c */ /* 0x000fda0003f06070 */
[----:B------:R-:W-:-:S04]  /*06f0*/  @P0 VIADD R11, R11, 0x1 ;  /* 0x000000010b0b0836 */ /* 0x000fc80000000000 */
[----:B------:R-:W-:-:S04]  /*0700*/  IMAD.MOV.U32 R7, RZ, RZ, R11 ;  /* 0x000000ffff077224 */ /* 0x000fc800078e000b */
[----:B------:R-:W-:Y:S01]  /*0710*/  @!P3 IMAD.MOV R7, RZ, RZ, -R7 ;  /* 0x000000ffff07b224 */ /* 0x000fe200078e0a07 */
[----:B------:R-:W-:-:S04]  /*0720*/  @!P2 LOP3.LUT R7, RZ, R3, RZ, 0x33, !PT ;  /* 0x00000003ff07a212 */ /* 0x000fc800078e33ff */
[----:B------:R-:W-:-:S13]  /*0730*/  ISETP.GE.AND P0, PT, R4, R7, PT ;  /* 0x000000070400720c */ /* 0x000fda0003f06270 */
[----:B------:R-:W-:Y:S05]  /*0740*/  @!P0 BRA `(.L_x_10) ;  /* 0x0000000000a48947 */ /* 0x000fea0003800000 */
[----:B------:R-:W-:Y:S01]  /*0750*/  ISETP.NE.AND P2, PT, R3, R8, PT ;  /* 0x000000080300720c */ /* 0x000fe20003f45270 */
[----:B------:R-:W-:Y:S01]  /*0760*/  VIADD R10, R8, 0xffffffff ;  /* 0xffffffff080a7836 */ /* 0x000fe20000000000 */
[----:B------:R-:W-:Y:S01]  /*0770*/  BSSY.RECONVERGENT B2, `(.L_x_11) ;  /* 0x0000020000027945 */ /* 0x000fe20003800200 */
[----:B------:R-:W-:-:S03]  /*0780*/  IMAD.MOV.U32 R9, RZ, RZ, 0x1 ;  /* 0x00000001ff097424 */ /* 0x000fc600078e00ff */
[----:B------:R-:W-:-:S07]  /*0790*/  ISETP.NE.AND P0, PT, R10, RZ, PT ;  /* 0x000000ff0a00720c */ /* 0x000fce0003f05270 */
[----:B------:R-:W-:Y:S06]  /*07a0*/  @!P2 BRA `(.L_x_12) ;  /* 0x000000000070a947 */ /* 0x000fec0003800000 */
[-C--:B------:R-:W-:Y:S01]  /*07b0*/  IABS R14, R6.reuse ;  /* 0x00000006000e7213 */ /* 0x080fe20000000000 */
[----:B------:R-:W-:Y:S01]  /*07c0*/  IMAD R11, R8, R7, RZ ;  /* 0x00000007080b7224 */ /* 0x000fe200078e02ff */
[-C--:B------:R-:W-:Y:S02]  /*07d0*/  IABS R8, R6.reuse ;  /* 0x0000000600087213 */ /* 0x080fe40000000000 */
[----:B------:R-:W0:Y:S02]  /*07e0*/  I2F.RP R12, R14 ;  /* 0x0000000e000c7306 */ /* 0x000e240000209400 */
[----:B------:R-:W-:Y:S01]  /*07f0*/  IABS R16, R11 ;  /* 0x0000000b00107213 */ /* 0x000fe20000000000 */
[----:B------:R-:W-:Y:S01]  /*0800*/  IMAD.MOV R17, RZ, RZ, -R8 ;  /* 0x000000ffff117224 */ /* 0x000fe200078e0a08 */
[----:B------:R-:W-:Y:S01]  /*0810*/  LOP3.LUT R11, R11, R6, RZ, 0x3c, !PT ;  /* 0x000000060b0b7212 */ /* 0x000fe200078e3cff */
[----:B------:R-:W-:-:S03]  /*0820*/  IMAD.MOV.U32 R8, RZ, RZ, RZ ;  /* 0x000000ffff087224 */ /* 0x000fc600078e00ff */
[----:B------:R-:W-:Y:S01]  /*0830*/  ISETP.GE.AND P4, PT, R11, RZ, PT ;  /* 0x000000ff0b00720c */ /* 0x000fe20003f86270 */
[----:B0-----:R-:W0:Y:S02]  /*0840*/  MUFU.RCP R12, R12 ;  /* 0x0000000c000c7308 */ /* 0x001e240000001000 */
[----:B0-----:R-:W-:-:S06]  /*0850*/  VIADD R9, R12, 0xffffffe ;  /* 0x0ffffffe0c097836 */ /* 0x001fcc0000000000 */
[----:B------:R-:W0:Y:S02]  /*0860*/  F2I.FTZ.U32.TRUNC.NTZ R9, R9 ;  /* 0x0000000900097305 */ /* 0x000e24000021f000 */
[----:B0-----:R-:W-:-:S04]  /*0870*/  IMAD.MOV R15, RZ, RZ, -R9 ;  /* 0x000000ffff0f7224 */ /* 0x001fc800078e0a09 */
[----:B------:R-:W-:-:S04]  /*0880*/  IMAD R15, R15, R14, RZ ;  /* 0x0000000e0f0f7224 */ /* 0x000fc800078e02ff */
[----:B------:R-:W-:-:S04]  /*0890*/  IMAD.HI.U32 R8, R9, R15, R8 ;  /* 0x0000000f09087227 */ /* 0x000fc800078e0008 */
[----:B------:R-:W-:Y:S02]  /*08a0*/  IMAD.MOV.U32 R15, RZ, RZ, R16 ;  /* 0x000000ffff0f7224 */ /* 0x000fe400078e0010 */
        /* <DEDUP_REMOVED lines=9> */
[----:B------:R-:W-:Y:S01]  /*0940*/  @!P4 IMAD.MOV R8, RZ, RZ, -R8 ;  /* 0x000000ffff08c224 */ /* 0x000fe200078e0a08 */
[----:B------:R-:W-:-:S05]  /*0950*/  @!P3 LOP3.LUT R8, RZ, R6, RZ, 0x33, !PT ;  /* 0x00000006ff08b212 */ /* 0x000fca00078e33ff */
[----:B------:R-:W-:-:S07]  /*0960*/  IMAD.MOV.U32 R9, RZ, RZ, R8 ;  /* 0x000000ffff097224 */ /* 0x000fce00078e0008 */
.L_x_12:
[----:B-1----:R-:W-:Y:S05]  /*0970*/  BSYNC.RECONVERGENT B2 ;  /* 0x0000000000027941 */ /* 0x002fea0003800200 */
.L_x_11:
[----:B------:R-:W-:Y:S05]  /*0980*/  @!P0 BREAK.RELIABLE B0 ;  /* 0x0000000000008942 */ /* 0x000fea0003800100 */
[----:B------:R-:W-:Y:S01]  /*0990*/  LOP3.LUT R2, R2, R5, RZ, 0xfc, !PT ;  /* 0x0000000502027212 */ /* 0x000fe200078efcff */
[----:B------:R-:W-:Y:S06]  /*09a0*/  @!P0 BRA `(.L_x_13) ;  /* 0x0000000000248947 */ /* 0x000fec0003800000 */
[----:B------:R-:W-:Y:S01]  /*09b0*/  IADD3 R4, PT, PT, R4, -R7, RZ ;  /* 0x8000000704047210 */ /* 0x000fe20007ffe0ff */
[----:B------:R-:W-:Y:S02]  /*09c0*/  IMAD.MOV.U32 R8, RZ, RZ, R10 ;  /* 0x000000ffff087224 */ /* 0x000fe400078e000a */
[----:B------:R-:W-:-:S07]  /*09d0*/  IMAD.MOV.U32 R7, RZ, RZ, R9 ;  /* 0x000000ffff077224 */ /* 0x000fce00078e0009 */
.L_x_10:
[----:B-1----:R-:W-:Y:S05]  /*09e0*/  BSYNC.RELIABLE B0 ;  /* 0x0000000000007941 */ /* 0x002fea0003800100 */
.L_x_9:
[----:B------:R-:W-:Y:S02]  /*09f0*/  VIADD R13, R13, 0x1 ;  /* 0x000000010d0d7836 */ /* 0x000fe40000000000 */
[----:B------:R-:W-:Y:S02]  /*0a00*/  VIADD R3, R3, 0xffffffff ;  /* 0xffffffff03037836 */ /* 0x000fe40000000000 */
[----:B------:R-:W-:Y:S01]  /*0a10*/  IMAD.SHL.U32 R5, R5, 0x2, RZ ;  /* 0x0000000205057824 */ /* 0x000fe200078e00ff */
[----:B------:R-:W-:-:S13]  /*0a20*/  ISETP.NE.AND P0, PT, R13, UR14, PT ;  /* 0x0000000e0d007c0c */ /* 0x000fda000bf05270 */
[----:B------:R-:W-:Y:S05]  /*0a30*/  @P0 BRA `(.L_x_14) ;  /* 0xfffffff800c40947 */ /* 0x000fea000383ffff */
.L_x_13:
[----:B------:R-:W-:Y:S05]  /*0a40*/  BSYNC.RECONVERGENT B1 ;  /* 0x0000000000017941 */ /* 0x000fea0003800200 */
.L_x_8:
[----:B------:R-:W0:Y:S02]  /*0a50*/  LDC.64 R8, c[0x0][0x398] ;  /* 0x0000e600ff087b82 */ /* 0x000e240000000a00 */
[----:B0-----:R-:W-:-:S05]  /*0a60*/  IMAD.WIDE R8, R2, 0x8, R8 ;  /* 0x0000000802087825 */ /* 0x001fca00078e0208 */
[----:B------:R0:W5:Y:S01]  /*0a70*/  LDG.E.64 R6, desc[UR10][R8.64] ;  /* 0x0000000a08067981 */ /* 0x000162000c1e1b00 */
[----:B------:R-:W-:Y:S02]  /*0a80*/  IMAD.MOV.U32 R3, RZ, RZ, 0x1 ;  /* 0x00000001ff037424 */ /* 0x000fe400078e00ff */
[----:B------:R-:W-:-:S07]  /*0a90*/  IMAD.MOV.U32 R4, RZ, RZ, RZ ;  /* 0x000000ffff047224 */ /* 0x000fce00078e00ff */
.L_x_22:
[-C--:B------:R-:W-:Y:S01]  /*0aa0*/  LOP3.LUT R5, R3, R2.reuse, RZ, 0xfc, !PT ;  /* 0x0000000203057212 */ /* 0x080fe200078efcff */
[----:B------:R-:W-:Y:S03]  /*0ab0*/  BSSY.RECONVERGENT B1, `(.L_x_15) ;  /* 0x00000a1000017945 */ /* 0x000fe60003800200 */
[----:B------:R-:W-:-:S13]  /*0ac0*/  ISETP.NE.AND P0, PT, R5, R2, PT ;  /* 0x000000020500720c */ /* 0x000fda0003f05270 */
[----:B------:R-:W-:Y:S05]  /*0ad0*/  @!P0 BRA `(.L_x_16) ;  /* 0x0000000800788947 */ /* 0x000fea0003800000 */
[----:B------:R-:W1:Y:S01]  /*0ae0*/  LDCU UR12, c[0x0][0x388] ;  /* 0x00007100ff0c77ac */ /* 0x000e620008000800 */
[----:B------:R-:W-:Y:S02]  /*0af0*/  IMAD.MOV.U32 R23, RZ, RZ, RZ ;  /* 0x000000ffff177224 */ /* 0x000fe400078e00ff */
[----:B------:R-:W-:Y:S02]  /*0b00*/  IMAD.MOV.U32 R25, RZ, RZ, R5 ;  /* 0x000000ffff197224 */ /* 0x000fe400078e0005 */
[----:B------:R-:W-:Y:S02]  /*0b10*/  IMAD.MOV.U32 R20, RZ, RZ, 0x0 ;  /* 0x00000000ff147424 */ /* 0x000fe400078e00ff */
[----:B------:R-:W-:Y:S01]  /*0b20*/  IMAD.MOV.U32 R21, RZ, RZ, 0x3ff00000 ;  /* 0x3ff00000ff157424 */ /* 0x000fe200078e00ff */
[----:B-1----:R-:W-:-:S09]  /*0b30*/  UISETP.GE.U32.AND UP0, UPT, UR12, 0x8, UPT ;  /* 0x000000080c00788c */ /* 0x002fd2000bf06070 */
[----:B------:R-:W-:Y:S05]  /*0b40*/  BRA.U !UP0, `(.L_x_17) ;  /* 0x00000005081c7547 */ /* 0x000fea000b800000 */
[----:B------:R-:W1:Y:S01]  /*0b50*/  S2R R12, SR_CgaCtaId ;  /* 0x00000000000c7919 */ /* 0x000e620000008800 */
[----:B------:R-:W-:Y:S01]  /*0b60*/  MOV R11, 0x400 ;  /* 0x00000400000b7802 */ /* 0x000fe20000000f00 */
[----:B------:R-:W-:Y:S01]  /*0b70*/  IMAD R10, R4, UR12, RZ ;  /* 0x0000000c040a7c24 */ /* 0x000fe2000f8e02ff */
[----:B------:R-:W-:Y:S01]  /*0b80*/  UMOV UR6, UR7 ;  /* 0x0000000700067c82 */ /* 0x000fe20008000000 */
[----:B------:R-:W-:Y:S02]  /*0b90*/  IMAD.MOV.U32 R25, RZ, RZ, R5 ;  /* 0x000000ffff197224 */ /* 0x000fe400078e0005 */
[----:B------:R-:W-:Y:S02]  /*0ba0*/  IMAD.MOV.U32 R20, RZ, RZ, 0x0 ;  /* 0x00000000ff147424 */ /* 0x000fe400078e00ff */
[----:B------:R-:W-:Y:S01]  /*0bb0*/  IMAD.MOV.U32 R21, RZ, RZ, 0x3ff00000 ;  /* 0x3ff00000ff157424 */ /* 0x000fe200078e00ff */
[----:B-1----:R-:W-:-:S05]  /*0bc0*/  LEA R11, R12, R11, 0x18 ;  /* 0x0000000b0c0b7211 */ /* 0x002fca00078ec0ff */
[----:B------:R-:W-:-:S04]  /*0bd0*/  IMAD R10, R10, 0x8, R11 ;  /* 0x000000080a0a7824 */ /* 0x000fc800078e020b */
[----:B------:R-:W-:-:S07]  /*0be0*/  VIADD R24, R10, 0x20 ;  /* 0x000000200a187836 */ /* 0x000fce0000000000 */
.L_x_18:
[----:B------:R-:W1:Y:S01]  /*0bf0*/  LDS.64 R10, [R24+-0x20] ;  /* 0xffffe000180a7984 */ /* 0x000e620000000a00 */
[----:B------:R-:W-:Y:S01]  /*0c00*/  LOP3.LUT R12, R25, 0x1, RZ, 0xc0, !PT ;  /* 0x00000001190c7812 */ /* 0x000fe200078ec0ff */
[----:B------:R-:W-:Y:S01]  /*0c10*/  UIADD3 UR6, UPT, UPT, UR6, 0x8, URZ ;  /* 0x0000000806067890 */ /* 0x000fe2000fffe0ff */
[----:B------:R-:W-:Y:S01]  /*0c20*/  SHF.R.U32.HI R22, RZ, 0x1, R25 ;  /* 0x00000001ff167819 */ /* 0x000fe20000011619 */
[----:B------:R-:W2:Y:S02]  /*0c30*/  LDS.64 R14, [R24+-0x18] ;  /* 0xffffe800180e7984 */ /* 0x000ea40000000a00 */
[----:B------:R-:W-:Y:S01]  /*0c40*/  UISETP.NE.AND UP0, UPT, UR6, URZ, UPT ;  /* 0x000000ff0600728c */ /* 0x000fe2000bf05270 */
[----:B------:R-:W3:Y:S01]  /*0c50*/  I2F.F64.U32 R12, R12 ;  /* 0x0000000c000c7312 */ /* 0x000ee20000201800 */
[----:B------:R-:W4:Y:S01]  /*0c60*/  LDS.64 R18, [R24+-0x10] ;  /* 0xfffff00018127984 */ /* 0x000f220000000a00 */
[----:B------:R-:W-:-:S03]  /*0c70*/  LOP3.LUT R22, R22, 0x1, RZ, 0xc0, !PT ;  /* 0x0000000116167812 */ /* 0x000fc600078ec0ff */
[----:B------:R-:W0:Y:S03]  /*0c80*/  LDS.64 R16, [R24+-0x8] ;  /* 0xfffff80018107984 */ /* 0x000e260000000a00 */
[----:B------:R-:W4:Y:S01]  /*0c90*/  I2F.F64.U32 R22, R22 ;  /* 0x0000001600167312 */ /* 0x000f220000201800 */
[----:B-1----:R-:W-:Y:S02]  /*0ca0*/  DADD R10, R10, -1 ;  /* 0xbff000000a0a7429 */ /* 0x002fe40000000000 */
[----:B--2---:R-:W-:-:S06]  /*0cb0*/  DADD R14, R14, -1 ;  /* 0xbff000000e0e7429 */ /* 0x004fcc0000000000 */
[----:B---3--:R-:W-:Y:S01]  /*0cc0*/  DFMA R10, R12, R10, 1 ;  /* 0x3ff000000c0a742b */ /* 0x008fe2000000000a */
[----:B------:R-:W-:Y:S01]  /*0cd0*/  SHF.R.U32.HI R13, RZ, 0x2, R25 ;  /* 0x00000002ff0d7819 */ /* 0x000fe20000011619 */
[----:B----4-:R-:W-:Y:S02]  /*0ce0*/  DADD R18, R18, -1 ;  /* 0xbff0000012127429 */ /* 0x010fe40000000000 */
[----:B------:R-:W-:Y:S01]  /*0cf0*/  DFMA R14, R22, R14, 1 ;  /* 0x3ff00000160e742b */ /* 0x000fe2000000000e */
[----:B------:R-:W-:-:S03]  /*0d00*/  LOP3.LUT R26, R13, 0x1, RZ, 0xc0, !PT ;  /* 0x000000010d1a7812 */ /* 0x000fc600078ec0ff */
[----:B------:R-:W-:Y:S01]  /*0d10*/  DMUL R20, R10, R20 ;  /* 0x000000140a147228 */ /* 0x000fe20000000000 */
[--C-:B------:R-:W-:Y:S01]  /*0d20*/  SHF.R.U32.HI R23, RZ, 0x3, R25.reuse ;  /* 0x00000003ff177819 */ /* 0x100fe20000011619 */
[----:B------:R1:W2:Y:S01]  /*0d30*/  I2F.F64.U32 R12, R26 ;  /* 0x0000001a000c7312 */ /* 0x0002a20000201800 */
[----:B------:R-:W3:Y:S01]  /*0d40*/  LDS.64 R10, [R24] ;  /* 0x00000000180a7984 */ /* 0x000ee20000000a00 */
[----:B------:R-:W-:Y:S02]  /*0d50*/  SHF.R.U32.HI R22, RZ, 0x4, R25 ;  /* 0x00000004ff167819 */ /* 0x000fe40000011619 */
[----:B------:R-:W-:Y:S02]  /*0d60*/  LOP3.LUT R27, R23, 0x1, RZ, 0xc0, !PT ;  /* 0x00000001171b7812 */ /* 0x000fe400078ec0ff */
[----:B------:R-:W-:Y:S01]  /*0d70*/  DMUL R14, R20, R14 ;  /* 0x0000000e140e7228 */ /* 0x000fe20000000000 */
[----:B-1----:R-:W-:-:S04]  /*0d80*/  LOP3.LUT R26, R22, 0x1, RZ, 0xc0, !PT ;  /* 0x00000001161a7812 */ /* 0x002fc800078ec0ff */
[----:B------:R1:W-:Y:S01]  /*0d90*/  I2F.F64.U32 R22, R26 ;  /* 0x0000001a00167312 */ /* 0x0003e20000201800 */
[----:B--2---:R-:W-:Y:S01]  /*0da0*/  DFMA R20, R12, R18, 1 ;  /* 0x3ff000000c14742b */ /* 0x004fe20000000012 */
[----:B------:R-:W2:Y:S06]  /*0db0*/  LDS.64 R12, [R24+0x8] ;  /* 0x00000800180c7984 */ /* 0x000eac0000000a00 */
[----:B------:R-:W4:Y:S01]  /*0dc0*/  I2F.F64.U32 R18, R27 ;  /* 0x0000001b00127312 */ /* 0x000f220000201800 */
[----:B-1----:R-:W-:Y:S01]  /*0dd0*/  SHF.R.U32.HI R26, RZ, 0x7, R25 ;  /* 0x00000007ff1a7819 */ /* 0x002fe20000011619 */
[----:B------:R-:W-:-:S02]  /*0de0*/  DMUL R14, R14, R20 ;  /* 0x000000140e0e7228 */ /* 0x000fc40000000000 */
[----:B0-----:R-:W-:Y:S01]  /*0df0*/  DADD R20, R16, -1 ;  /* 0xbff0000010147429 */ /* 0x001fe20000000000 */
[----:B------:R-:W-:Y:S01]  /*0e00*/  LOP3.LUT R26, R26, 0x1, RZ, 0xc0, !PT ;  /* 0x000000011a1a7812 */ /* 0x000fe200078ec0ff */
[----:B------:R-:W0:Y:S06]  /*0e10*/  LDS.64 R16, [R24+0x10] ;  /* 0x0000100018107984 */ /* 0x000e2c0000000a00 */
[----:B----4-:R-:W-:Y:S02]  /*0e20*/  DFMA R18, R18, R20, 1 ;  /* 0x3ff000001212742b */ /* 0x010fe40000000014 */
[----:B------:R1:W4:Y:S01]  /*0e30*/  LDS.64 R20, [R24+0x18] ;  /* 0x0000180018147984 */ /* 0x0003220000000a00 */
[----:B---3--:R-:W-:-:S05]  /*0e40*/  DADD R10, R10, -1 ;  /* 0xbff000000a0a7429 */ /* 0x008fca0000000000 */
[----:B------:R-:W-:Y:S01]  /*0e50*/  DMUL R14, R14, R18 ;  /* 0x000000120e0e7228 */ /* 0x000fe20000000000 */
[--C-:B------:R-:W-:Y:S01]  /*0e60*/  SHF.R.U32.HI R18, RZ, 0x5, R25.reuse ;  /* 0x00000005ff127819 */ /* 0x100fe20000011619 */
[----:B-1----:R-:W-:Y:S01]  /*0e70*/  VIADD R24, R24, 0x40 ;  /* 0x0000004018187836 */ /* 0x002fe20000000000 */
[--C-:B------:R-:W-:Y:S02]  /*0e80*/  SHF.R.U32.HI R19, RZ, 0x6, R25.reuse ;  /* 0x00000006ff137819 */ /* 0x100fe40000011619 */
[----:B------:R-:W-:Y:S01]  /*0e90*/  LOP3.LUT R18, R18, 0x1, RZ, 0xc0, !PT ;  /* 0x0000000112127812 */ /* 0x000fe200078ec0ff */
[----:B------:R-:W-:Y:S01]  /*0ea0*/  DFMA R22, R22, R10, 1 ;  /* 0x3ff000001616742b */ /* 0x000fe2000000000a */
[----:B------:R-:W-:Y:S02]  /*0eb0*/  LOP3.LUT R19, R19, 0x1, RZ, 0xc0, !PT ;  /* 0x0000000113137812 */ /* 0x000fe400078ec0ff */
[----:B------:R-:W1:Y:S01]  /*0ec0*/  I2F.F64.U32 R10, R18 ;  /* 0x00000012000a7312 */ /* 0x000e620000201800 */
[----:B------:R-:W-:Y:S01]  /*0ed0*/  SHF.R.S32.HI R25, RZ, 0x8, R25 ;  /* 0x00000008ff197819 */ /* 0x000fe20000011419 */
[----:B--2---:R-:W-:-:S03]  /*0ee0*/  DADD R12, R12, -1 ;  /* 0xbff000000c0c7429 */ /* 0x004fc60000000000 */
[----:B------:R-:W-:-:S03]  /*0ef0*/  DMUL R22, R14, R22 ;  /* 0x000000160e167228 */ /* 0x000fc60000000000 */
[----:B------:R-:W2:Y:S01]  /*0f00*/  I2F.F64.U32 R14, R19 ;  /* 0x00000013000e7312 */ /* 0x000ea20000201800 */
[----:B0-----:R-:W-:Y:S02]  /*0f10*/  DADD R16, R16, -1 ;  /* 0xbff0000010107429 */ /* 0x001fe40000000000 */
[----:B-1----:R-:W-:-:S05]  /*0f20*/  DFMA R10, R10, R12, 1 ;  /* 0x3ff000000a0a742b */ /* 0x002fca000000000c */
[----:B------:R-:W0:Y:S01]  /*0f30*/  I2F.F64.U32 R12, R26 ;  /* 0x0000001a000c7312 */ /* 0x000e220000201800 */
[----:B--2---:R-:W-:Y:S02]  /*0f40*/  DFMA R14, R14, R16, 1 ;  /* 0x3ff000000e0e742b */ /* 0x004fe40000000010 */
[----:B------:R-:W-:Y:S02]  /*0f50*/  DMUL R10, R22, R10 ;  /* 0x0000000a160a7228 */ /* 0x000fe40000000000 */
[----:B----4-:R-:W-:-:S06]  /*0f60*/  DADD R20, R20, -1 ;  /* 0xbff0000014147429 */ /* 0x010fcc0000000000 */
[----:B------:R-:W-:Y:S02]  /*0f70*/  DMUL R10, R10, R14 ;  /* 0x0000000e0a0a7228 */ /* 0x000fe40000000000 */
[----:B0-----:R-:W-:-:S08]  /*0f80*/  DFMA R20, R12, R20, 1 ;  /* 0x3ff000000c14742b */ /* 0x001fd00000000014 */
[----:B------:R-:W-:Y:S01]  /*0f90*/  DMUL R20, R10, R20 ;  /* 0x000000140a147228 */ /* 0x000fe20000000000 */
[----:B------:R-:W-:Y:S10]  /*0fa0*/  BRA.U UP0, `(.L_x_18) ;  /* 0xfffffffd00107547 */ /* 0x000ff4000b83ffff */
[----:B------:R-:W-:-:S07]  /*0fb0*/  IMAD.U32 R23, RZ, RZ, UR8 ;  /* 0x00000008ff177e24 */ /* 0x000fce000f8e00ff */
.L_x_17:
[----:B------:R-:W-:-:S09]  /*0fc0*/  UISETP.NE.AND UP0, UPT, UR5, URZ, UPT ;  /* 0x000000ff0500728c */ /* 0x000fd2000bf05270 */
[----:B------:R-:W-:Y:S05]  /*0fd0*/  BRA.U !UP0, `(.L_x_19) ;  /* 0x0000000508287547 */ /* 0x000fea000b800000 */
[----:B------:R-:W-:Y:S02]  /*0fe0*/  UIADD3 UR6, UPT, UPT, UR5, -0x1, URZ ;  /* 0xffffffff05067890 */ /* 0x000fe4000fffe0ff */
[----:B------:R-:W-:Y:S02]  /*0ff0*/  ULOP3.LUT UP1, UR9, UR12, 0x3, URZ, 0xc0, !UPT ;  /* 0x000000030c097892 */ /* 0x000fe4000f82c0ff */
[----:B------:R-:W-:-:S09]  /*1000*/  UISETP.GE.U32.AND UP0, UPT, UR6, 0x3, UPT ;  /* 0x000000030600788c */ /* 0x000fd2000bf06070 */
[----:B------:R-:W-:Y:S05]  /*1010*/  BRA.U !UP0, `(.L_x_20) ;  /* 0x0000000108887547 */ /* 0x000fea000b800000 */
[----:B------:R-:W1:Y:S01]  /*1020*/  S2R R12, SR_CgaCtaId ;  /* 0x00000000000c7919 */ /* 0x000e620000008800 */
[----:B------:R-:W-:Y:S01]  /*1030*/  MOV R11, 0x400 ;  /* 0x00000400000b7802 */ /* 0x000fe20000000f00 */
[----:B------:R-:W-:Y:S01]  /*1040*/  IMAD R10, R4, UR12, R23 ;  /* 0x0000000c040a7c24 */ /* 0x000fe2000f8e0217 */
[----:B------:R-:W-:Y:S01]  /*1050*/  LOP3.LUT R22, R25, 0x1, RZ, 0xc0, !PT ;  /* 0x0000000119167812 */ /* 0x000fe200078ec0ff */
[----:B------:R-:W-:Y:S01]  /*1060*/  VIADD R23, R23, 0x4 ;  /* 0x0000000417177836 */ /* 0x000fe20000000000 */
[--C-:B------:R-:W-:Y:S02]  /*1070*/  SHF.R.U32.HI R26, RZ, 0x1, R25.reuse ;  /* 0x00000001ff1a7819 */ /* 0x100fe40000011619 */
[----:B------:R2:W3:Y:S01]  /*1080*/  I2F.F64.U32 R18, R22 ;  /* 0x0000001600127312 */ /* 0x0004e20000201800 */
[----:B------:R-:W-:Y:S02]  /*1090*/  SHF.R.U32.HI R27, RZ, 0x2, R25 ;  /* 0x00000002ff1b7819 */ /* 0x000fe40000011619 */
[----:B------:R-:W-:-:S02]  /*10a0*/  LOP3.LUT R26, R26, 0x1, RZ, 0xc0, !PT ;  /* 0x000000011a1a7812 */ /* 0x000fc400078ec0ff */
[--C-:B--2---:R-:W-:Y:S02]  /*10b0*/  SHF.R.U32.HI R22, RZ, 0x3, R25.reuse ;  /* 0x00000003ff167819 */ /* 0x104fe40000011619 */
[----:B------:R-:W-:Y:S02]  /*10c0*/  SHF.R.S32.HI R25, RZ, 0x4, R25 ;  /* 0x00000004ff197819 */ /* 0x000fe40000011419 */
[----:B------:R-:W-:Y:S02]  /*10d0*/  LOP3.LUT R22, R22, 0x1, RZ, 0xc0, !PT ;  /* 0x0000000116167812 */ /* 0x000fe400078ec0ff */
[----:B-1----:R-:W-:-:S04]  /*10e0*/  LEA R11, R12, R11, 0x18 ;  /* 0x0000000b0c0b7211 */ /* 0x002fc800078ec0ff */
[----:B------:R-:W-:-:S05]  /*10f0*/  LEA R24, R10, R11, 0x3 ;  /* 0x0000000b0a187211 */ /* 0x000fca00078e18ff */
[----:B------:R-:W1:Y:S04]  /*1100*/  LDS.64 R14, [R24] ;  /* 0x00000000180e7984 */ /* 0x000e680000000a00 */
[----:B------:R-:W2:Y:S04]  /*1110*/  LDS.64 R16, [R24+0x8] ;  /* 0x0000080018107984 */ /* 0x000ea80000000a00 */
[----:B------:R-:W4:Y:S04]  /*1120*/  LDS.64 R12, [R24+0x10] ;  /* 0x00001000180c7984 */ /* 0x000f280000000a00 */
[----:B------:R-:W0:Y:S01]  /*1130*/  LDS.64 R10, [R24+0x18] ;  /* 0x00001800180a7984 */ /* 0x000e220000000a00 */
[----:B-1----:R-:W-:-:S02]  /*1140*/  DADD R14, R14, -1 ;  /* 0xbff000000e0e7429 */ /* 0x002fc40000000000 */
[----:B--2---:R-:W-:-:S06]  /*1150*/  DADD R16, R16, -1 ;  /* 0xbff0000010107429 */ /* 0x004fcc0000000000 */
[----:B---3--:R-:W-:Y:S01]  /*1160*/  DFMA R14, R18, R14, 1 ;  /* 0x3ff00000120e742b */ /* 0x008fe2000000000e */
[----:B------:R-:W1:Y:S01]  /*1170*/  I2F.F64.U32 R18, R26 ;  /* 0x0000001a00127312 */ /* 0x000e620000201800 */
[----:B----4-:R-:W-:Y:S02]  /*1180*/  DADD R12, R12, -1 ;  /* 0xbff000000c0c7429 */ /* 0x010fe40000000000 */
[----:B0-----:R-:W-:-:S04]  /*1190*/  DADD R10, R10, -1 ;  /* 0xbff000000a0a7429 */ /* 0x001fc80000000000 */
[----:B------:R-:W-:Y:S01]  /*11a0*/  DMUL R20, R20, R14 ;  /* 0x0000000e14147228 */ /* 0x000fe20000000000 */
[----:B------:R-:W-:-:S06]  /*11b0*/  LOP3.LUT R14, R27, 0x1, RZ, 0xc0, !PT ;  /* 0x000000011b0e7812 */ /* 0x000fcc00078ec0ff */
[----:B------:R-:W0:Y:S01]  /*11c0*/  I2F.F64.U32 R14, R14 ;  /* 0x0000000e000e7312 */ /* 0x000e220000201800 */
[----:B-1----:R-:W-:-:S07]  /*11d0*/  DFMA R18, R18, R16, 1 ;  /* 0x3ff000001212742b */ /* 0x002fce0000000010 */
[----:B------:R-:W1:Y:S01]  /*11e0*/  I2F.F64.U32 R16, R22 ;  /* 0x0000001600107312 */ /* 0x000e620000201800 */
[----:B------:R-:W-:Y:S02]  /*11f0*/  DMUL R18, R20, R18 ;  /* 0x0000001214127228 */ /* 0x000fe40000000000 */
[----:B0-----:R-:W-:Y:S02]  /*1200*/  DFMA R12, R14, R12, 1 ;  /* 0x3ff000000e0c742b */ /* 0x001fe4000000000c */
[----:B-1----:R-:W-:-:S06]  /*1210*/  DFMA R10, R16, R10, 1 ;  /* 0x3ff00000100a742b */ /* 0x002fcc000000000a */
[----:B------:R-:W-:-:S08]  /*1220*/  DMUL R12, R18, R12 ;  /* 0x0000000c120c7228 */ /* 0x000fd00000000000 */
[----:B------:R-:W-:-:S11]  /*1230*/  DMUL R20, R12, R10 ;  /* 0x0000000a0c147228 */ /* 0x000fd60000000000 */
.L_x_20:
[----:B------:R-:W-:Y:S05]  /*1240*/  BRA.U !UP1, `(.L_x_19) ;  /* 0x00000001098c7547 */ /* 0x000fea000b800000 */
[----:B------:R-:W-:Y:S02]  /*1250*/  UISETP.NE.AND UP0, UPT, UR9, 0x1, UPT ;  /* 0x000000010900788c */ /* 0x000fe4000bf05270 */
[----:B------:R-:W-:-:S07]  /*1260*/  ULOP3.LUT UP1, URZ, UR12, 0x1, URZ, 0xc0, !UPT ;  /* 0x000000010cff7892 */ /* 0x000fce000f82c0ff */
[----:B------:R-:W-:Y:S05]  /*1270*/  BRA.U !UP0, `(.L_x_21) ;  /* 0x0000000108507547 */ /* 0x000fea000b800000 */
[----:B------:R-:W1:Y:S01]  /*1280*/  S2R R12, SR_CgaCtaId ;  /* 0x00000000000c7919 */ /* 0x000e620000008800 */
[----:B------:R-:W-:Y:S01]  /*1290*/  MOV R11, 0x400 ;  /* 0x00000400000b7802 */ /* 0x000fe20000000f00 */
[----:B------:R-:W-:Y:S01]  /*12a0*/  IMAD R10, R4, UR12, R23 ;  /* 0x0000000c040a7c24 */ /* 0x000fe2000f8e0217 */
[----:B------:R-:W-:Y:S01]  /*12b0*/  LOP3.LUT R18, R25, 0x1, RZ, 0xc0, !PT ;  /* 0x0000000119127812 */ /* 0x000fe200078ec0ff */
[----:B------:R-:W-:Y:S01]  /*12c0*/  VIADD R23, R23, 0x2 ;  /* 0x0000000217177836 */ /* 0x000fe20000000000 */
[----:B-1----:R-:W-:Y:S02]  /*12d0*/  LEA R11, R12, R11, 0x18 ;  /* 0x0000000b0c0b7211 */ /* 0x002fe400078ec0ff */
[----:B------:R-:W1:Y:S03]  /*12e0*/  I2F.F64.U32 R12, R18 ;  /* 0x00000012000c7312 */ /* 0x000e660000201800 */
[----:B------:R-:W-:Y:S01]  /*12f0*/  IMAD R19, R10, 0x8, R11 ;  /* 0x000000080a137824 */ /* 0x000fe200078e020b */
[----:B------:R-:W-:-:S02]  /*1300*/  SHF.R.U32.HI R10, RZ, 0x1, R25 ;  /* 0x00000001ff0a7819 */ /* 0x000fc40000011619 */
[----:B------:R-:W-:Y:S02]  /*1310*/  SHF.R.S32.HI R25, RZ, 0x2, R25 ;  /* 0x00000002ff197819 */ /* 0x000fe40000011419 */
[----:B------:R-:W2:Y:S01]  /*1320*/  LDS.64 R14, [R19] ;  /* 0x00000000130e7984 */ /* 0x000ea20000000a00 */
[----:B------:R-:W-:-:S03]  /*1330*/  LOP3.LUT R22, R10, 0x1, RZ, 0xc0, !PT ;  /* 0x000000010a167812 */ /* 0x000fc600078ec0ff */
[----:B------:R-:W3:Y:S01]  /*1340*/  LDS.64 R16, [R19+0x8] ;  /* 0x0000080013107984 */ /* 0x000ee20000000a00 */
[----:B------:R-:W4:Y:S01]  /*1350*/  I2F.F64.U32 R10, R22 ;  /* 0x00000016000a7312 */ /* 0x000f220000201800 */
[----:B--2---:R-:W-:Y:S02]  /*1360*/  DADD R14, R14, -1 ;  /* 0xbff000000e0e7429 */ /* 0x004fe40000000000 */
[----:B---3--:R-:W-:-:S06]  /*1370*/  DADD R16, R16, -1 ;  /* 0xbff0000010107429 */ /* 0x008fcc0000000000 */
[----:B-1----:R-:W-:Y:S02]  /*1380*/  DFMA R12, R12, R14, 1 ;  /* 0x3ff000000c0c742b */ /* 0x002fe4000000000e */
[----:B----4-:R-:W-:-:S06]  /*1390*/  DFMA R10, R10, R16, 1 ;  /* 0x3ff000000a0a742b */ /* 0x010fcc0000000010 */
[----:B------:R-:W-:-:S08]  /*13a0*/  DMUL R12, R20, R12 ;  /* 0x0000000c140c7228 */ /* 0x000fd00000000000 */
[----:B------:R-:W-:-:S11]  /*13b0*/  DMUL R20, R12, R10 ;  /* 0x0000000a0c147228 */ /* 0x000fd60000000000 */
.L_x_21:
[----:B------:R-:W-:Y:S05]  /*13c0*/  BRA.U !UP1, `(.L_x_19) ;  /* 0x00000001092c7547 */ /* 0x000fea000b800000 */
[----:B------:R-:W1:Y:S01]  /*13d0*/  S2R R11, SR_CgaCtaId ;  /* 0x00000000000b7919 */ /* 0x000e620000008800 */
[----:B------:R-:W-:Y:S01]  /*13e0*/  MOV R10, 0x400 ;  /* 0x00000400000a7802 */ /* 0x000fe20000000f00 */
[----:B------:R-:W-:Y:S01]  /*13f0*/  IMAD R23, R4, UR12, R23 ;  /* 0x0000000c04177c24 */ /* 0x000fe2000f8e0217 */
[----:B------:R-:W-:Y:S02]  /*1400*/  LOP3.LUT R14, R25, 0x1, RZ, 0xc0, !PT ;  /* 0x00000001190e7812 */ /* 0x000fe400078ec0ff */
[----:B-1----:R-:W-:-:S05]  /*1410*/  LEA R10, R11, R10, 0x18 ;  /* 0x0000000a0b0a7211 */ /* 0x002fca00078ec0ff */
[----:B------:R-:W-:Y:S02]  /*1420*/  IMAD R23, R23, 0x8, R10 ;  /* 0x0000000817177824 */ /* 0x000fe400078e020a */
[----:B------:R-:W1:Y:S03]  /*1430*/  I2F.F64.U32 R10, R14 ;  /* 0x0000000e000a7312 */ /* 0x000e660000201800 */
[----:B------:R-:W2:Y:S02]  /*1440*/  LDS.64 R12, [R23] ;  /* 0x00000000170c7984 */ /* 0x000ea40000000a00 */
[----:B--2---:R-:W-:-:S08]  /*1450*/  DADD R12, R12, -1 ;  /* 0xbff000000c0c7429 */ /* 0x004fd00000000000 */
[----:B-1----:R-:W-:-:S08]  /*1460*/  DFMA R10, R10, R12, 1 ;  /* 0x3ff000000a0a742b */ /* 0x002fd0000000000c */
[----:B------:R-:W-:-:S11]  /*1470*/  DMUL R20, R20, R10 ;  /* 0x0000000a14147228 */ /* 0x000fd60000000000 */
.L_x_19:
[----:B------:R-:W1:Y:S02]  /*1480*/  LDC.64 R10, c[0x0][0x398] ;  /* 0x0000e600ff0a7b82 */ /* 0x000e640000000a00 */
[----:B-1----:R-:W-:-:S06]  /*1490*/  IMAD.WIDE R10, R5, 0x8, R10 ;  /* 0x00000008050a7825 */ /* 0x002fcc00078e020a */
[----:B------:R-:W2:Y:S02]  /*14a0*/  LDG.E.64 R10, desc[UR10][R10.64] ;  /* 0x0000000a0a0a7981 */ /* 0x000ea4000c1e1b00 */
[----:B--2--5:R-:W-:-:S11]  /*14b0*/  DFMA R6, R10, R20, R6 ;  /* 0x000000140a06722b */ /* 0x024fd60000000006 */
.L_x_16:
[----:B------:R-:W-:Y:S05]  /*14c0*/  BSYNC.RECONVERGENT B1 ;  /* 0x0000000000017941 */ /* 0x000fea0003800200 */
.L_x_15:
[----:B------:R-:W1:Y:S01]  /*14d0*/  LDCU UR6, c[0x0][0x388] ;  /* 0x00007100ff0677ac */ /* 0x000e620008000800 */
[----:B------:R-:W-:Y:S02]  /*14e0*/  VIADD R4, R4, 0x1 ;  /* 0x0000000104047836 */ /* 0x000fe40000000000 */
[----:B------:R-:W-:-:S03]  /*14f0*/  IMAD.SHL.U32 R3, R3, 0x2, RZ ;  /* 0x0000000203037824 */ /* 0x000fc600078e00ff */
[----:B-1----:R-:W-:-:S13]  /*1500*/  ISETP.NE.AND P0, PT, R4, UR6, PT ;  /* 0x0000000604007c0c */ /* 0x002fda000bf05270 */
[----:B------:R-:W-:Y:S05]  /*1510*/  @P0 BRA `(.L_x_22) ;  /* 0xfffffff400600947 */ /* 0x000fea000383ffff */
[----:B------:R-:W1:Y:S02]  /*1520*/  LDC.64 R4, c[0x0][0x390] ;  /* 0x0000e400ff047b82 */ /* 0x000e640000000a00 */
[----:B-1----:R-:W-:-:S06]  /*1530*/  IMAD.WIDE R4, R2, 0x8, R4 ;  /* 0x0000000802047825 */ /* 0x002fcc00078e0204 */
[----:B------:R-:W2:Y:S01]  /*1540*/  LDG.E.64.CONSTANT R4, desc[UR10][R4.64] ;  /* 0x0000000a04047981 */ /* 0x000ea2000c1e9b00 */
[----:B------:R-:W-:Y:S01]  /*1550*/  IMAD.MOV.U32 R2, RZ, RZ, 0x1 ;  /* 0x00000001ff027424 */ /* 0x000fe200078e00ff */
[----:B-----5:R-:W-:Y:S01]  /*1560*/  FSETP.GEU.AND P2, PT, |R7|, 6.5827683646048100446e-37, PT ;  /* 0x036000000700780b */ /* 0x020fe20003f4e200 */
[----:B------:R-:W-:Y:S01]  /*1570*/  BSSY.RECONVERGENT B1, `(.L_x_23) ;  /* 0x0000013000017945 */ /* 0x000fe20003800200 */
[----:B--2---:R-:W1:Y:S03]  /*1580*/  MUFU.RCP64H R3, R5 ;  /* 0x0000000500037308 */ /* 0x004e660000001800 */
[----:B-1----:R-:W-:-:S08]  /*1590*/  DFMA R10, -R4, R2, 1 ;  /* 0x3ff00000040a742b */ /* 0x002fd00000000102 */
        /* <DEDUP_REMOVED lines=15> */
[----:B0-----:R-:W-:Y:S05]  /*1690*/  CALL.REL.NOINC `($__internal_0_$__cuda_sm20_div_rn_f64_full) ;  /* 0x0000000000107944 */ /* 0x001fea0003c00000 */
.L_x_24:
[----:B------:R-:W-:Y:S05]  /*16a0*/  BSYNC.RECONVERGENT B1 ;  /* 0x0000000000017941 */ /* 0x000fea0003800200 */
.L_x_23:
[----:B------:R2:W-:Y:S01]  /*16b0*/  STG.E.64 desc[UR10][R8.64], R2 ;  /* 0x0000000208007986 */ /* 0x0005e2000c101b0a */
[----:B------:R-:W-:Y:S05]  /*16c0*/  @P1 BRA `(.L_x_25) ;  /* 0xffffffec00701947 */ /* 0x000fea000383ffff */
[----:B------:R-:W-:Y:S05]  /*16d0*/  EXIT ;  /* 0x000000000000794d */ /* 0x000fea0003800000 */
        .weak           $__internal_0_$__cuda_sm20_div_rn_f64_full
        .type           $__internal_0_$__cuda_sm20_div_rn_f64_full,@function
        .size           $__internal_0_$__cuda_sm20_div_rn_f64_full,(.L_x_177 - $__internal_0_$__cuda_sm20_div_rn_f64_full)
$__internal_0_$__cuda_sm20_div_rn_f64_full:
[C---:B------:R-:W-:Y:S01]  /*16e0*/  FSETP.GEU.AND P0, PT, |R11|.reuse, 1.469367938527859385e-39, PT ;  /* 0x001000000b00780b */ /* 0x040fe20003f0e200 */
[----:B------:R-:W-:Y:S01]  /*16f0*/  IMAD.MOV.U32 R18, RZ, RZ, 0x1 ;  /* 0x00000001ff127424 */ /* 0x000fe200078e00ff */
[----:B------:R-:W-:Y:S01]  /*1700*/  LOP3.LUT R6, R11, 0x800fffff, RZ, 0xc0, !PT ;  /* 0x800fffff0b067812 */ /* 0x000fe200078ec0ff */
[----:B------:R-:W-:Y:S01]  /*1710*/  BSSY.RECONVERGENT B2, `(.L_x_26) ;  /* 0x0000055000027945 */ /* 0x000fe20003800200 */
[C---:B------:R-:W-:Y:S02]  /*1720*/  FSETP.GEU.AND P3, PT, |R13|.reuse, 1.469367938527859385e-39, PT ;  /* 0x001000000d00780b */ /* 0x040fe40003f6e200 */
[----:B------:R-:W-:Y:S01]  /*1730*/  LOP3.LUT R7, R6, 0x3ff00000, RZ, 0xfc, !PT ;  /* 0x3ff0000006077812 */ /* 0x000fe200078efcff */
[----:B------:R-:W-:Y:S01]  /*1740*/  IMAD.MOV.U32 R6, RZ, RZ, R10 ;  /* 0x000000ffff067224 */ /* 0x000fe200078e000a */
[----:B------:R-:W-:Y:S02]  /*1750*/  LOP3.LUT R16, R13, 0x7ff00000, RZ, 0xc0, !PT ;  /* 0x7ff000000d107812 */ /* 0x000fe400078ec0ff */
[----:B------:R-:W-:-:S03]  /*1760*/  LOP3.LUT R17, R11, 0x7ff00000, RZ, 0xc0, !PT ;  /* 0x7ff000000b117812 */ /* 0x000fc600078ec0ff */
[----:B------:R-:W-:Y:S01]  /*1770*/  @!P0 DMUL R6, R10, 8.98846567431157953865e+307 ;  /* 0x7fe000000a068828 */ /* 0x000fe20000000000 */
[C---:B------:R-:W-:Y:S01]  /*1780*/  ISETP.GE.U32.AND P2, PT, R16.reuse, R17, PT ;  /* 0x000000111000720c */ /* 0x040fe20003f46070 */
[----:B------:R-:W-:Y:S02]  /*1790*/  IMAD.MOV.U32 R24, RZ, RZ, R16 ;  /* 0x000000ffff187224 */ /* 0x000fe400078e0010 */
[----:B------:R-:W-:Y:S01]  /*17a0*/  @!P3 LOP3.LUT R15, R11, 0x7ff00000, RZ, 0xc0, !PT ;  /* 0x7ff000000b0fb812 */ /* 0x000fe200078ec0ff */
[----:B------:R-:W-:Y:S01]  /*17b0*/  IMAD.MOV.U32 R25, RZ, RZ, R17 ;  /* 0x000000ffff197224 */ /* 0x000fe200078e0011 */
[----:B------:R-:W0:Y:S02]  /*17c0*/  MUFU.RCP64H R19, R7 ;  /* 0x0000000700137308 */ /* 0x000e240000001800 */
[----:B------:R-:W-:Y:S01]  /*17d0*/  @!P3 ISETP.GE.U32.AND P4, PT, R16, R15, PT ;  /* 0x0000000f1000b20c */ /* 0x000fe20003f86070 */
[----:B------:R-:W-:Y:S01]  /*17e0*/  IMAD.MOV.U32 R15, RZ, RZ, 0x1ca00000 ;  /* 0x1ca00000ff0f7424 */ /* 0x000fe200078e00ff */
[----:B------:R-:W-:-:S04]  /*17f0*/  @!P0 LOP3.LUT R25, R7, 0x7ff00000, RZ, 0xc0, !PT ;  /* 0x7ff0000007198812 */ /* 0x000fc800078ec0ff */
[----:B------:R-:W-:Y:S01]  /*1800*/  @!P3 SEL R21, R15, 0x63400000, !P4 ;  /* 0x634000000f15b807 */ /* 0x000fe20006000000 */
[----:B------:R-:W-:-:S03]  /*1810*/  VIADD R26, R25, 0xffffffff ;  /* 0xffffffff191a7836 */ /* 0x000fc60000000000 */
[----:B------:R-:W-:-:S04]  /*1820*/  @!P3 LOP3.LUT R22, R21, 0x80000000, R13, 0xf8, !PT ;  /* 0x800000001516b812 */ /* 0x000fc800078ef80d */
[----:B------:R-:W-:Y:S01]  /*1830*/  @!P3 LOP3.LUT R23, R22, 0x100000, RZ, 0xfc, !PT ;  /* 0x001000001617b812 */ /* 0x000fe200078efcff */
[----:B0-----:R-:W-:Y:S01]  /*1840*/  DFMA R2, R18, -R6, 1 ;  /* 0x3ff000001202742b */ /* 0x001fe20000000806 */
[----:B------:R-:W-:-:S07]  /*1850*/  @!P3 IMAD.MOV.U32 R22, RZ, RZ, RZ ;  /* 0x000000ffff16b224 */ /* 0x000fce00078e00ff */
[----:B------:R-:W-:-:S08]  /*1860*/  DFMA R2, R2, R2, R2 ;  /* 0x000000020202722b */ /* 0x000fd00000000002 */
[----:B------:R-:W-:Y:S01]  /*1870*/  DFMA R18, R18, R2, R18 ;  /* 0x000000021212722b */ /* 0x000fe20000000012 */
[----:B------:R-:W-:Y:S01]  /*1880*/  SEL R3, R15, 0x63400000, !P2 ;  /* 0x634000000f037807 */ /* 0x000fe20005000000 */
[----:B------:R-:W-:-:S03]  /*1890*/  IMAD.MOV.U32 R2, RZ, RZ, R12 ;  /* 0x000000ffff027224 */ /* 0x000fc600078e000c */
[----:B------:R-:W-:-:S03]  /*18a0*/  LOP3.LUT R3, R3, 0x800fffff, R13, 0xf8, !PT ;  /* 0x800fffff03037812 */ /* 0x000fc600078ef80d */
[----:B------:R-:W-:-:S03]  /*18b0*/  DFMA R20, R18, -R6, 1 ;  /* 0x3ff000001214742b */ /* 0x000fc60000000806 */
[----:B------:R-:W-:-:S05]  /*18c0*/  @!P3 DFMA R2, R2, 2, -R22 ;  /* 0x400000000202b82b */ /* 0x000fca0000000816 */
[----:B------:R-:W-:-:S05]  /*18d0*/  DFMA R18, R18, R20, R18 ;  /* 0x000000141212722b */ /* 0x000fca0000000012 */
[----:B------:R-:W-:-:S03]  /*18e0*/  @!P3 LOP3.LUT R24, R3, 0x7ff00000, RZ, 0xc0, !PT ;  /* 0x7ff000000318b812 */ /* 0x000fc600078ec0ff */
[----:B------:R-:W-:Y:S01]  /*18f0*/  DMUL R20, R18, R2 ;  /* 0x0000000212147228 */ /* 0x000fe20000000000 */
[----:B------:R-:W-:-:S04]  /*1900*/  IADD3 R17, PT, PT, R24, -0x1, RZ ;  /* 0xffffffff18117810 */ /* 0x000fc80007ffe0ff */
[----:B------:R-:W-:-:S03]  /*1910*/  ISETP.GT.U32.AND P0, PT, R17, 0x7feffffe, PT ;  /* 0x7feffffe1100780c */ /* 0x000fc60003f04070 */
[----:B------:R-:W-:Y:S01]  /*1920*/  DFMA R22, R20, -R6, R2 ;  /* 0x800000061416722b */ /* 0x000fe20000000002 */
[----:B------:R-:W-:-:S07]  /*1930*/  ISETP.GT.U32.OR P0, PT, R26, 0x7feffffe, P0 ;  /* 0x7feffffe1a00780c */ /* 0x000fce0000704470 */
[----:B------:R-:W-:-:S06]  /*1940*/  DFMA R18, R18, R22, R20 ;  /* 0x000000161212722b */ /* 0x000fcc0000000014 */
[----:B------:R-:W-:Y:S05]  /*1950*/  @P0 BRA `(.L_x_27) ;  /* 0x00000000006c0947 */ /* 0x000fea0003800000 */
[----:B------:R-:W-:Y:S01]  /*1960*/  LOP3.LUT R13, R11, 0x7ff00000, RZ, 0xc0, !PT ;  /* 0x7ff000000b0d7812 */ /* 0x000fe200078ec0ff */
[----:B------:R-:W-:-:S03]  /*1970*/  IMAD.MOV.U32 R20, RZ, RZ, RZ ;  /* 0x000000ffff147224 */ /* 0x000fc600078e00ff */
[CC--:B------:R-:W-:Y:S02]  /*1980*/  VIADDMNMX R12, R16.reuse, -R13.reuse, 0xb9600000, !PT ;  /* 0xb9600000100c7446 */ /* 0x0c0fe4000780090d */
[----:B------:R-:W-:Y:S02]  /*1990*/  ISETP.GE.U32.AND P0, PT, R16, R13, PT ;  /* 0x0000000d1000720c */ /* 0x000fe40003f06070 */
[----:B------:R-:W-:Y:S02]  /*19a0*/  VIMNMX R12, PT, PT, R12, 0x46a00000, PT ;  /* 0x46a000000c0c7848 */ /* 0x000fe40003fe0100 */
[----:B------:R-:W-:-:S05]  /*19b0*/  SEL R15, R15, 0x63400000, !P0 ;  /* 0x634000000f0f7807 */ /* 0x000fca0004000000 */
[----:B------:R-:W-:-:S04]  /*19c0*/  IMAD.IADD R12, R12, 0x1, -R15 ;  /* 0x000000010c0c7824 */ /* 0x000fc800078e0a0f */
[----:B------:R-:W-:-:S06]  /*19d0*/  VIADD R21, R12, 0x7fe00000 ;  /* 0x7fe000000c157836 */ /* 0x000fcc0000000000 */
[----:B------:R-:W-:-:S10]  /*19e0*/  DMUL R16, R18, R20 ;  /* 0x0000001412107228 */ /* 0x000fd40000000000 */
[----:B------:R-:W-:-:S13]  /*19f0*/  FSETP.GTU.AND P0, PT, |R17|, 1.469367938527859385e-39, PT ;  /* 0x001000001100780b */ /* 0x000fda0003f0c200 */
[----:B------:R-:W-:Y:S05]  /*1a00*/  @P0 BRA `(.L_x_28) ;  /* 0x0000000000940947 */ /* 0x000fea0003800000 */
[----:B------:R-:W-:Y:S01]  /*1a10*/  DFMA R2, R18, -R6, R2 ;  /* 0x800000061202722b */ /* 0x000fe20000000002 */
[----:B------:R-:W-:-:S09]  /*1a20*/  IMAD.MOV.U32 R20, RZ, RZ, RZ ;  /* 0x000000ffff147224 */ /* 0x000fd200078e00ff */
[C---:B------:R-:W-:Y:S02]  /*1a30*/  FSETP.NEU.AND P0, PT, R3.reuse, RZ, PT ;  /* 0x000000ff0300720b */ /* 0x040fe40003f0d000 */
[----:B------:R-:W-:-:S04]  /*1a40*/  LOP3.LUT R11, R3, 0x80000000, R11, 0x48, !PT ;  /* 0x80000000030b7812 */ /* 0x000fc800078e480b */
[----:B------:R-:W-:-:S07]  /*1a50*/  LOP3.LUT R21, R11, R21, RZ, 0xfc, !PT ;  /* 0x000000150b157212 */ /* 0x000fce00078efcff */
[----:B------:R-:W-:Y:S05]  /*1a60*/  @!P0 BRA `(.L_x_28) ;  /* 0x00000000007c8947 */ /* 0x000fea0003800000 */
[----:B------:R-:W-:Y:S02]  /*1a70*/  IMAD.MOV R3, RZ, RZ, -R12 ;  /* 0x000000ffff037224 */ /* 0x000fe400078e0a0c */
[----:B------:R-:W-:-:S06]  /*1a80*/  IMAD.MOV.U32 R2, RZ, RZ, RZ ;  /* 0x000000ffff027224 */ /* 0x000fcc00078e00ff */
[----:B------:R-:W-:Y:S02]  /*1a90*/  DFMA R2, R16, -R2, R18 ;  /* 0x800000021002722b */ /* 0x000fe40000000012 */
[----:B------:R-:W-:-:S04]  /*1aa0*/  DMUL.RP R18, R18, R20 ;  /* 0x0000001412127228 */ /* 0x000fc80000008000 */
[----:B------:R-:W-:-:S04]  /*1ab0*/  IADD3 R2, PT, PT, -R12, -0x43300000, RZ ;  /* 0xbcd000000c027810 */ /* 0x000fc80007ffe1ff */
[----:B------:R-:W-:Y:S02]  /*1ac0*/  FSETP.NEU.AND P0, PT, |R3|, R2, PT ;  /* 0x000000020300720b */ /* 0x000fe40003f0d200 */
[----:B------:R-:W-:Y:S02]  /*1ad0*/  LOP3.LUT R11, R19, R11, RZ, 0x3c, !PT ;  /* 0x0000000b130b7212 */ /* 0x000fe400078e3cff */
[----:B------:R-:W-:Y:S02]  /*1ae0*/  FSEL R16, R18, R16, !P0 ;  /* 0x0000001012107208 */ /* 0x000fe40004000000 */
[----:B------:R-:W-:Y:S01]  /*1af0*/  FSEL R17, R11, R17, !P0 ;  /* 0x000000110b117208 */ /* 0x000fe20004000000 */
[----:B------:R-:W-:Y:S06]  /*1b00*/  BRA `(.L_x_28) ;  /* 0x0000000000547947 */ /* 0x000fec0003800000 */
.L_x_27:
[----:B------:R-:W-:-:S14]  /*1b10*/  DSETP.NAN.AND P0, PT, R12, R12, PT ;  /* 0x0000000c0c00722a */ /* 0x000fdc0003f08000 */
[----:B------:R-:W-:Y:S05]  /*1b20*/  @P0 BRA `(.L_x_29) ;  /* 0x0000000000440947 */ /* 0x000fea0003800000 */
[----:B------:R-:W-:-:S14]  /*1b30*/  DSETP.NAN.AND P0, PT, R10, R10, PT ;  /* 0x0000000a0a00722a */ /* 0x000fdc0003f08000 */
[----:B------:R-:W-:Y:S05]  /*1b40*/  @P0 BRA `(.L_x_30) ;  /* 0x0000000000300947 */ /* 0x000fea0003800000 */
[----:B------:R-:W-:Y:S01]  /*1b50*/  ISETP.NE.AND P0, PT, R24, R25, PT ;  /* 0x000000191800720c */ /* 0x000fe20003f05270 */
[----:B------:R-:W-:Y:S02]  /*1b60*/  IMAD.MOV.U32 R16, RZ, RZ, 0x0 ;  /* 0x00000000ff107424 */ /* 0x000fe400078e00ff */
[----:B------:R-:W-:-:S10]  /*1b70*/  IMAD.MOV.U32 R17, RZ, RZ, -0x80000 ;  /* 0xfff80000ff117424 */ /* 0x000fd400078e00ff */
[----:B------:R-:W-:Y:S05]  /*1b80*/  @!P0 BRA `(.L_x_28) ;  /* 0x0000000000348947 */ /* 0x000fea0003800000 */
[----:B------:R-:W-:Y:S02]  /*1b90*/  ISETP.NE.AND P0, PT, R24, 0x7ff00000, PT ;  /* 0x7ff000001800780c */ /* 0x000fe40003f05270 */
[----:B------:R-:W-:Y:S02]  /*1ba0*/  LOP3.LUT R17, R13, 0x80000000, R11, 0x48, !PT ;  /* 0x800000000d117812 */ /* 0x000fe400078e480b */
[----:B------:R-:W-:-:S13]  /*1bb0*/  ISETP.EQ.OR P0, PT, R25, RZ, !P0 ;  /* 0x000000ff1900720c */ /* 0x000fda0004702670 */
[----:B------:R-:W-:Y:S01]  /*1bc0*/  @P0 LOP3.LUT R2, R17, 0x7ff00000, RZ, 0xfc, !PT ;  /* 0x7ff0000011020812 */ /* 0x000fe200078efcff */
[----:B------:R-:W-:Y:S02]  /*1bd0*/  @!P0 IMAD.MOV.U32 R16, RZ, RZ, RZ ;  /* 0x000000ffff108224 */ /* 0x000fe400078e00ff */
[----:B------:R-:W-:Y:S02]  /*1be0*/  @P0 IMAD.MOV.U32 R16, RZ, RZ, RZ ;  /* 0x000000ffff100224 */ /* 0x000fe400078e00ff */
[----:B------:R-:W-:Y:S01]  /*1bf0*/  @P0 IMAD.MOV.U32 R17, RZ, RZ, R2 ;  /* 0x000000ffff110224 */ /* 0x000fe200078e0002 */
[----:B------:R-:W-:Y:S06]  /*1c00*/  BRA `(.L_x_28) ;  /* 0x0000000000147947 */ /* 0x000fec0003800000 */
.L_x_30:
[----:B------:R-:W-:Y:S01]  /*1c10*/  LOP3.LUT R17, R11, 0x80000, RZ, 0xfc, !PT ;  /* 0x000800000b117812 */ /* 0x000fe200078efcff */
[----:B------:R-:W-:Y:S01]  /*1c20*/  IMAD.MOV.U32 R16, RZ, RZ, R10 ;  /* 0x000000ffff107224 */ /* 0x000fe200078e000a */
[----:B------:R-:W-:Y:S06]  /*1c30*/  BRA `(.L_x_28) ;  /* 0x0000000000087947 */ /* 0x000fec0003800000 */
.L_x_29:
[----:B------:R-:W-:Y:S01]  /*1c40*/  LOP3.LUT R17, R13, 0x80000, RZ, 0xfc, !PT ;  /* 0x000800000d117812 */ /* 0x000fe200078efcff */
[----:B------:R-:W-:-:S07]  /*1c50*/  IMAD.MOV.U32 R16, RZ, RZ, R12 ;  /* 0x000000ffff107224 */ /* 0x000fce00078e000c */
.L_x_28:
[----:B------:R-:W-:Y:S05]  /*1c60*/  BSYNC.RECONVERGENT B2 ;  /* 0x0000000000027941 */ /* 0x000fea0003800200 */
.L_x_26:
[----:B------:R-:W-:Y:S02]  /*1c70*/  IMAD.MOV.U32 R15, RZ, RZ, 0x0 ;  /* 0x00000000ff0f7424 */ /* 0x000fe400078e00ff */
[----:B------:R-:W-:Y:S02]  /*1c80*/  IMAD.MOV.U32 R2, RZ, RZ, R16 ;  /* 0x000000ffff027224 */ /* 0x000fe400078e0010 */
[----:B------:R-:W-:Y:S01]  /*1c90*/  IMAD.MOV.U32 R3, RZ, RZ, R17 ;  /* 0x000000ffff037224 */ /* 0x000fe200078e0011 */
[----:B------:R-:W-:Y:S06]  /*1ca0*/  RET.REL.NODEC R14 `(_Z23compute_inverse_level_tPKdiS0_Pdii) ;  /* 0xffffffe00ed47950 */ /* 0x000fec0003c3ffff */
.L_x_31:
[----:B------:R-:W-:-:S00]  /*1cb0*/  BRA `(.L_x_31) ;  /* 0xfffffffc00fc7947 */ /* 0x000fc0000383ffff */
[----:B------:R-:W-:-:S00]  /*1cc0*/  NOP ;  /* 0x0000000000007918 */ /* 0x000fc00000000000 */
        /* <DEDUP_REMOVED lines=11> */
.L_x_177:


//--------------------- .text._Z21compute_inverse_levelPKdiS0_Pdii --------------------------
	.section	.text._Z21compute_inverse_levelPKdiS0_Pdii,"ax",@progbits
	.align	128
        .global         _Z21compute_inverse_levelPKdiS0_Pdii
        .type           _Z21compute_inverse_levelPKdiS0_Pdii,@function
        .size           _Z21compute_inverse_levelPKdiS0_Pdii,(.L_x_178 - _Z21compute_inverse_levelPKdiS0_Pdii)
        .other          _Z21compute_inverse_levelPKdiS0_Pdii,@"STO_CUDA_ENTRY STV_DEFAULT"
_Z21compute_inverse_levelPKdiS0_Pdii:
.text._Z21compute_inverse_levelPKdiS0_Pdii:
        /* <DEDUP_REMOVED lines=17> */
.L_x_34:
[----:B01----:R-:W-:-:S06]  /*0110*/  IMAD.WIDE R2, R7, 0x8, R4 ;  /* 0x0000000807027825 */ /* 0x003fcc00078e0204 */
[----:B------:R-:W2:Y:S01]  /*0120*/  LDG.E.64.CONSTANT R2, desc[UR10][R2.64] ;  /* 0x0000000a02027981 */ /* 0x000ea2000c1e9b00 */
[C---:B------:R-:W-:Y:S02]  /*0130*/  IMAD R9, R7.reuse, 0x8, R0 ;  /* 0x0000000807097824 */ /* 0x040fe400078e0200 */
[----:B------:R-:W-:-:S05]  /*0140*/  VIADD R7, R7, UR7 ;  /* 0x0000000707077c36 */ /* 0x000fca0008000000 */
[----:B------:R-:W-:Y:S01]  /*0150*/  ISETP.GE.AND P0, PT, R7, UR6, PT ;  /* 0x0000000607007c0c */ /* 0x000fe2000bf06270 */
[----:B--2---:R0:W-:-:S12]  /*0160*/  STS.64 [R9], R2 ;  /* 0x0000000209007388 */ /* 0x0041d80000000a00 */
[----:B------:R-:W-:Y:S05]  /*0170*/  @!P0 BRA `(.L_x_34) ;  /* 0xfffffffc00e48947 */ /* 0x000fea000383ffff */
.L_x_33:
[----:B------:R-:W-:Y:S05]  /*0180*/  BSYNC.RECONVERGENT B0 ;  /* 0x0000000000007941 */ /* 0x000fea0003800200 */
.L_x_32:
[----:B------:R-:W1:Y:S01]  /*0190*/  LDCU UR8, c[0x0][0x3a4] ;  /* 0x00007480ff0877ac */ /* 0x000e620008000800 */
[----:B------:R-:W-:-:S05]  /*01a0*/  IMAD R0, R6, UR7, R11 ;  /* 0x0000000706007c24 */ /* 0x000fca000f8e020b */
[----:B-1----:R-:W-:-:S13]  /*01b0*/  ISETP.GE.AND P0, PT, R0, UR8, PT ;  /* 0x0000000800007c0c */ /* 0x002fda000bf06270 */
[----:B------:R-:W-:Y:S05]  /*01c0*/  @P0 EXIT ;  /* 0x000000000000094d */ /* 0x000fea0003800000 */
[----:B------:R-:W-:-:S09]  /*01d0*/  UISETP.GT.AND UP0, UPT, UR5, URZ, UPT ;  /* 0x000000ff0500728c */ /* 0x000fd2000bf04270 */
[----:B------:R-:W-:Y:S05]  /*01e0*/  BRA.U UP0, `(.L_x_35) ;  /* 0x0000000100947547 */ /* 0x000fea000b800000 */
[----:B------:R-:W1:Y:S01]  /*01f0*/  LDC.64 R6, c[0x0][0x398] ;  /* 0x0000e600ff067b82 */ /* 0x000e620000000a00 */
[----:B------:R-:W2:Y:S07]  /*0200*/  LDCU UR5, c[0x0][0x3a4] ;  /* 0x00007480ff0577ac */ /* 0x000eae0008000800 */
[----:B------:R-:W3:Y:S01]  /*0210*/  LDC.64 R4, c[0x0][0x390] ;  /* 0x0000e400ff047b82 */ /* 0x000ee20000000a00 */
[----:B-1----:R-:W5:Y:S04]  /*0220*/  LDG.E.64 R6, desc[UR10][R6.64] ;  /* 0x0000000a06067981 */ /* 0x002f68000c1e1b00 */
[----:B---3--:R-:W5:Y:S01]  /*0230*/  LDG.E.64.CONSTANT R4, desc[UR10][R4.64] ;  /* 0x0000000a04047981 */ /* 0x008f62000c1e9b00 */
[----:B--2---:R-:W-:Y:S01]  /*0240*/  BSSY.RECONVERGENT B0, `(.L_x_36) ;  /* 0x000001c000007945 */ /* 0x004fe20003800200 */
.L_x_39:
[----:B0----5:R-:W0:Y:S01]  /*0250*/  MUFU.RCP64H R3, R5 ;  /* 0x0000000500037308 */ /* 0x021e220000001800 */
[----:B------:R-:W-:Y:S01]  /*0260*/  IMAD.MOV.U32 R2, RZ, RZ, 0x1 ;  /* 0x00000001ff027424 */ /* 0x000fe200078e00ff */
[----:B------:R-:W-:Y:S01]  /*0270*/  FSETP.GEU.AND P1, PT, |R7|, 6.5827683646048100446e-37, PT ;  /* 0x036000000700780b */ /* 0x000fe20003f2e200 */
[----:B------:R-:W-:Y:S04]  /*0280*/  BSSY.RECONVERGENT B1, `(.L_x_37) ;  /* 0x0000012000017945 */ /* 0x000fe80003800200 */
        /* <DEDUP_REMOVED lines=16> */
[----:B------:R-:W-:Y:S05]  /*0390*/  CALL.REL.NOINC `($__internal_1_$__cuda_sm20_div_rn_f64_full) ;  /* 0x0000001000d87944 */ /* 0x000fea0003c00000 */
.L_x_38:
[----:B------:R-:W-:Y:S05]  /*03a0*/  BSYNC.RECONVERGENT B1 ;  /* 0x0000000000017941 */ /* 0x000fea0003800200 */
.L_x_37:
[----:B------:R-:W-:Y:S02]  /*03b0*/  VIADD R0, R0, UR4 ;  /* 0x0000000400007c36 */ /* 0x000fe40008000000 */
[----:B------:R-:W-:Y:S02]  /*03c0*/  IMAD.MOV.U32 R6, RZ, RZ, R2 ;  /* 0x000000ffff067224 */ /* 0x000fe400078e0002 */
[----:B------:R-:W-:Y:S01]  /*03d0*/  IMAD.MOV.U32 R7, RZ, RZ, R3 ;  /* 0x000000ffff077224 */ /* 0x000fe200078e0003 */
[----:B------:R-:W-:-:S13]  /*03e0*/  ISETP.GE.AND P0, PT, R0, UR5, PT ;  /* 0x0000000500007c0c */ /* 0x000fda000bf06270 */
[----:B------:R-:W-:Y:S05]  /*03f0*/  @!P0 BRA `(.L_x_39) ;  /* 0xfffffffc00948947 */ /* 0x000fea000383ffff */
[----:B------:R-:W-:Y:S05]  /*0400*/  BSYNC.RECONVERGENT B0 ;  /* 0x0000000000007941 */ /* 0x000fea0003800200 */
.L_x_36:
[----:B------:R-:W0:Y:S02]  /*0410*/  LDC.64 R2, c[0x0][0x398] ;  /* 0x0000e600ff027b82 */ /* 0x000e240000000a00 */
[----:B0-----:R-:W-:Y:S01]  /*0420*/  STG.E.64 desc[UR10][R2.64], R6 ;  /* 0x0000000602007986 */ /* 0x001fe2000c101b0a */
[----:B------:R-:W-:Y:S05]  /*0430*/  EXIT ;  /* 0x000000000000794d */ /* 0x000fea0003800000 */
.L_x_35:
[----:B------:R-:W-:Y:S02]  /*0440*/  ULOP3.LUT UR9, UR5, 0x7ffffff8, URZ, 0xc0, !UPT ;  /* 0x7ffffff805097892 */ /* 0x000fe4000f8ec0ff */
[----:B------:R-:W-:Y:S01]  /*0450*/  ULOP3.LUT UR8, UR5, 0x7, URZ, 0xc0, !UPT ;  /* 0x0000000705087892 */ /* 0x000fe2000f8ec0ff */
[----:B------:R-:W1:Y:S01]  /*0460*/  LDCU UR14, c[0x0][0x388] ;  /* 0x00007100ff0e77ac */ /* 0x000e620008000800 */
[----:B------:R-:W-:Y:S02]  /*0470*/  ULOP3.LUT UR5, UR5, 0x3, URZ, 0xc0, !UPT ;  /* 0x0000000305057892 */ /* 0x000fe4000f8ec0ff */
[----:B------:R-:W-:-:S12]  /*0480*/  UIADD3 UR7, UPT, UPT, -UR9, URZ, URZ ;  /* 0x000000ff09077290 */ /* 0x000fd8000fffe1ff */
.L_x_57:
[----:B------:R-:W2:Y:S01]  /*0490*/  LDCU.64 UR12, c[0x0][0x3a0] ;  /* 0x00007400ff0c77ac */ /* 0x000ea20008000a00 */
[----:B------:R-:W-:Y:S01]  /*04a0*/  BSSY.RECONVERGENT B1, `(.L_x_40) ;  /* 0x0000058000017945 */ /* 0x000fe20003800200 */
[----:B------:R-:W-:Y:S01]  /*04b0*/  IMAD.MOV.U32 R5, RZ, RZ, 0x1 ;  /* 0x00000001ff057424 */ /* 0x000fe200078e00ff */
[----:B------:R-:W3:Y:S01]  /*04c0*/  LDCU UR6, c[0x0][0x388] ;  /* 0x00007100ff0677ac */ /* 0x000ee20008000800 */
[----:B------:R-:W-:Y:S02]  /*04d0*/  IMAD.MOV.U32 R13, RZ, RZ, RZ ;  /* 0x000000ffff0d7224 */ /* 0x000fe400078e00ff */
[----:B------:R-:W-:Y:S02]  /*04e0*/  IMAD.MOV.U32 R4, RZ, RZ, R0 ;  /* 0x000000ffff047224 */ /* 0x000fe400078e0000 */
[----:B0-----:R-:W-:Y:S02]  /*04f0*/  IMAD.MOV.U32 R2, RZ, RZ, RZ ;  /* 0x000000ffff027224 */ /* 0x001fe400078e00ff */
[----:B--2---:R-:W-:-:S02]  /*0500*/  IMAD.U32 R8, RZ, RZ, UR12 ;  /* 0x0000000cff087e24 */ /* 0x004fc4000f8e00ff */
[----:B------:R-:W-:Y:S02]  /*0510*/  IMAD.U32 R7, RZ, RZ, UR13 ;  /* 0x0000000dff077e24 */ /* 0x000fe4000f8e00ff */
[----:B---3--:R-:W-:-:S07]  /*0520*/  IMAD.U32 R3, RZ, RZ, UR6 ;  /* 0x00000006ff037e24 */ /* 0x008fce000f8e00ff */
.L_x_46:
        /* <DEDUP_REMOVED lines=15> */
[----:B------:R-:W-:-:S03]  /*0620*/  IMAD.HI.U32 R11, R11, R7, R10 ;  /* 0x000000070b0b7227 */ /* 0x000fc600078e000a */
[----:B------:R-:W-:Y:S01]  /*0630*/  ISETP.GE.AND P2, PT, R12, RZ, PT ;  /* 0x000000ff0c00720c */ /* 0x000fe20003f46270 */
[----:B------:R-:W-:Y:S02]  /*0640*/  IMAD.MOV.U32 R10, RZ, RZ, R15 ;  /* 0x000000ffff0a7224 */ /* 0x000fe400078e000f */
[----:B------:R-:W-:Y:S02]  /*0650*/  IMAD.MOV.U32 R7, RZ, RZ, R16 ;  /* 0x000000ffff077224 */ /* 0x000fe400078e0010 */
[----:B------:R-:W-:-:S04]  /*0660*/  IMAD.HI.U32 R11, R11, R10, RZ ;  /* 0x0000000a0b0b7227 */ /* 0x000fc800078e00ff */
[----:B------:R-:W-:-:S05]  /*0670*/  IMAD R7, R11, R7, R10 ;  /* 0x000000070b077224 */ /* 0x000fca00078e020a */
[----:B------:R-:W-:-:S13]  /*0680*/  ISETP.GT.U32.AND P1, PT, R14, R7, PT ;  /* 0x000000070e00720c */ /* 0x000fda0003f24070 */
[-C--:B------:R-:W-:Y:S01]  /*0690*/  @!P1 IADD3 R7, PT, PT, R7, -R14.reuse, RZ ;  /* 0x8000000e07079210 */ /* 0x080fe20007ffe0ff */
        /* <DEDUP_REMOVED lines=43> */
.L_x_44:
[----:B-1----:R-:W-:Y:S05]  /*0950*/  BSYNC.RECONVERGENT B2 ;  /* 0x0000000000027941 */ /* 0x002fea0003800200 */
.L_x_43:
[----:B------:R-:W-:Y:S05]  /*0960*/  @!P0 BREAK.RELIABLE B0 ;  /* 0x0000000000008942 */ /* 0x000fea0003800100 */
[----:B------:R-:W-:Y:S01]  /*0970*/  LOP3.LUT R2, R2, R5, RZ, 0xfc, !PT ;  /* 0x0000000502027212 */ /* 0x000fe200078efcff */
[----:B------:R-:W-:Y:S06]  /*0980*/  @!P0 BRA `(.L_x_45) ;  /* 0x0000000000248947 */ /* 0x000fec0003800000 */
[----:B------:R-:W-:Y:S01]  /*0990*/  IMAD.IADD R4, R4, 0x1, -R7 ;  /* 0x0000000104047824 */ /* 0x000fe200078e0a07 */
[----:B------:R-:W-:Y:S01]  /*09a0*/  MOV R8, R10 ;  /* 0x0000000a00087202 */ /* 0x000fe20000000f00 */
[----:B------:R-:W-:-:S07]  /*09b0*/  IMAD.MOV.U32 R7, RZ, RZ, R9 ;  /* 0x000000ffff077224 */ /* 0x000fce00078e0009 */
.L_x_42:
[----:B-1----:R-:W-:Y:S05]  /*09c0*/  BSYNC.RELIABLE B0 ;  /* 0x0000000000007941 */ /* 0x002fea0003800100 */
.L_x_41:
[----:B------:R-:W-:Y:S02]  /*09d0*/  VIADD R13, R13, 0x1 ;  /* 0x000000010d0d7836 */ /* 0x000fe40000000000 */
[----:B------:R-:W-:Y:S02]  /*09e0*/  VIADD R3, R3, 0xffffffff ;  /* 0xffffffff03037836 */ /* 0x000fe40000000000 */
[----:B------:R-:W-:Y:S01]  /*09f0*/  IMAD.SHL.U32 R5, R5, 0x2, RZ ;  /* 0x0000000205057824 */ /* 0x000fe200078e00ff */
[----:B------:R-:W-:-:S13]  /*0a00*/  ISETP.NE.AND P0, PT, R13, UR14, PT ;  /* 0x0000000e0d007c0c */ /* 0x000fda000bf05270 */
[----:B------:R-:W-:Y:S05]  /*0a10*/  @P0 BRA `(.L_x_46) ;  /* 0xfffffff800c40947 */ /* 0x000fea000383ffff */
.L_x_45:
[----:B------:R-:W-:Y:S05]  /*0a20*/  BSYNC.RECONVERGENT B1 ;  /* 0x0000000000017941 */ /* 0x000fea0003800200 */
.L_x_40:
[----:B------:R-:W0:Y:S02]  /*0a30*/  LDC.64 R8, c[0x0][0x398] ;  /* 0x0000e600ff087b82 */ /* 0x000e240000000a00 */
[----:B0-----:R-:W-:-:S05]  /*0a40*/  IMAD.WIDE R8, R2, 0x8, R8 ;  /* 0x0000000802087825 */ /* 0x001fca00078e0208 */
[----:B------:R0:W5:Y:S01]  /*0a50*/  LDG.E.64 R6, desc[UR10][R8.64] ;  /* 0x0000000a08067981 */ /* 0x000162000c1e1b00 */
[----:B------:R-:W-:Y:S02]  /*0a60*/  IMAD.MOV.U32 R3, RZ, RZ, 0x1 ;  /* 0x00000001ff037424 */ /* 0x000fe400078e00ff */
[----:B------:R-:W-:-:S07]  /*0a70*/  IMAD.MOV.U32 R4, RZ, RZ, RZ ;  /* 0x000000ffff047224 */ /* 0x000fce00078e00ff */
.L_x_54:
[----:B------:R-:W-:Y:S01]  /*0a80*/  LOP3.LUT R5, R2, R3, RZ, 0x30, !PT ;  /* 0x0000000302057212 */ /* 0x000fe200078e30ff */
        /* <DEDUP_REMOVED lines=20> */
.L_x_50:
        /* <DEDUP_REMOVED lines=61> */
.L_x_49:
[----:B------:R-:W-:-:S09]  /*0fa0*/  UISETP.NE.AND UP0, UPT, UR8, URZ, UPT ;  /* 0x000000ff0800728c */ /* 0x000fd2000bf05270 */
[----:B------:R-:W-:Y:S05]  /*0fb0*/  BRA.U !UP0, `(.L_x_51) ;  /* 0x00000005082c7547 */ /* 0x000fea000b800000 */
[----:B------:R-:W-:Y:S02]  /*0fc0*/  UIADD3 UR6, UPT, UPT, UR8, -0x1, URZ ;  /* 0xffffffff08067890 */ /* 0x000fe4000fffe0ff */
[----:B------:R-:W-:Y:S02]  /*0fd0*/  UISETP.NE.AND UP1, UPT, UR5, URZ, UPT ;  /* 0x000000ff0500728c */ /* 0x000fe4000bf25270 */
[----:B------:R-:W-:-:S09]  /*0fe0*/  UISETP.GE.U32.AND UP0, UPT, UR6, 0x3, UPT ;  /* 0x000000030600788c */ /* 0x000fd2000bf06070 */
[----:B------:R-:W-:Y:S05]  /*0ff0*/  BRA.U !UP0, `(.L_x_52) ;  /* 0x0000000108887547 */ /* 0x000fea000b800000 */
[----:B------:R-:W1:Y:S01]  /*1000*/  S2R R12, SR_CgaCtaId ;  /* 0x00000000000c7919 */ /* 0x000e620000008800 */
[----:B------:R-:W-:Y:S01]  /*1010*/  MOV R11, 0x400 ;  /* 0x00000400000b7802 */ /* 0x000fe20000000f00 */
[----:B------:R-:W-:Y:S01]  /*1020*/  IMAD R10, R4, UR12, R23 ;  /* 0x0000000c040a7c24 */ /* 0x000fe2000f8e0217 */
[----:B------:R-:W-:Y:S02]  /*1030*/  LOP3.LUT R22, R25, 0x1, RZ, 0xc0, !PT ;  /* 0x0000000119167812 */ /* 0x000fe400078ec0ff */
[--C-:B------:R-:W-:Y:S02]  /*1040*/  SHF.R.U32.HI R26, RZ, 0x1, R25.reuse ;  /* 0x00000001ff1a7819 */ /* 0x100fe40000011619 */
[----:B------:R2:W3:Y:S01]  /*1050*/  I2F.F64.U32 R18, R22 ;  /* 0x0000001600127312 */ /* 0x0004e20000201800 */
[----:B------:R-:W-:Y:S02]  /*1060*/  SHF.R.U32.HI R27, RZ, 0x2, R25 ;  /* 0x00000002ff1b7819 */ /* 0x000fe40000011619 */
[----:B------:R-:W-:-:S02]  /*1070*/  LOP3.LUT R26, R26, 0x1, RZ, 0xc0, !PT ;  /* 0x000000011a1a7812 */ /* 0x000fc400078ec0ff */
[----:B------:R-:W-:Y:S02]  /*1080*/  IADD3 R23, PT, PT, R23, 0x4, RZ ;  /* 0x0000000417177810 */ /* 0x000fe40007ffe0ff */
[--C-:B--2---:R-:W-:Y:S02]  /*1090*/  SHF.R.U32.HI R22, RZ, 0x3, R25.reuse ;  /* 0x00000003ff167819 */ /* 0x104fe40000011619 */
[----:B------:R-:W-:Y:S02]  /*10a0*/  SHF.R.S32.HI R25, RZ, 0x4, R25 ;  /* 0x00000004ff197819 */ /* 0x000fe40000011419 */
[----:B------:R-:W-:Y:S02]  /*10b0*/  LOP3.LUT R22, R22, 0x1, RZ, 0xc0, !PT ;  /* 0x0000000116167812 */ /* 0x000fe400078ec0ff */
[----:B-1----:R-:W-:-:S05]  /*10c0*/  LEA R11, R12, R11, 0x18 ;  /* 0x0000000b0c0b7211 */ /* 0x002fca00078ec0ff */
[----:B------:R-:W-:-:S05]  /*10d0*/  IMAD R24, R10, 0x8, R11 ;  /* 0x000000080a187824 */ /* 0x000fca00078e020b */
        /* <DEDUP_REMOVED lines=20> */
.L_x_52:
[----:B------:R-:W-:Y:S05]  /*1220*/  BRA.U !UP1, `(.L_x_51) ;  /* 0x0000000109907547 */ /* 0x000fea000b800000 */
[----:B------:R-:W-:Y:S02]  /*1230*/  UISETP.NE.AND UP0, UPT, UR5, 0x1, UPT ;  /* 0x000000010500788c */ /* 0x000fe4000bf05270 */
[----:B------:R-:W-:-:S04]  /*1240*/  ULOP3.LUT UR6, UR12, 0x1, URZ, 0xc0, !UPT ;  /* 0x000000010c067892 */ /* 0x000fc8000f8ec0ff */
[----:B------:R-:W-:-:S03]  /*1250*/  UISETP.NE.U32.AND UP1, UPT, UR6, 0x1, UPT ;  /* 0x000000010600788c */ /* 0x000fc6000bf25070 */
[----:B------:R-:W-:Y:S08]  /*1260*/  BRA.U !UP0, `(.L_x_53) ;  /* 0x0000000108507547 */ /* 0x000ff0000b800000 */
        /* <DEDUP_REMOVED lines=20> */
.L_x_53:
[----:B------:R-:W-:Y:S05]  /*13b0*/  BRA.U UP1, `(.L_x_51) ;  /* 0x00000001012c7547 */ /* 0x000fea000b800000 */
        /* <DEDUP_REMOVED lines=11> */
.L_x_51:
[----:B------:R-:W1:Y:S02]  /*1470*/  LDC.64 R10, c[0x0][0x398] ;  /* 0x0000e600ff0a7b82 */ /* 0x000e640000000a00 */
[----:B-1----:R-:W-:-:S06]  /*1480*/  IMAD.WIDE R10, R5, 0x8, R10 ;  /* 0x00000008050a7825 */ /* 0x002fcc00078e020a */
[----:B------:R-:W2:Y:S02]  /*1490*/  LDG.E.64 R10, desc[UR10][R10.64] ;  /* 0x0000000a0a0a7981 */ /* 0x000ea4000c1e1b00 */
[----:B--2--5:R-:W-:-:S11]  /*14a0*/  DFMA R6, R10, R20, R6 ;  /* 0x000000140a06722b */ /* 0x024fd60000000006 */
.L_x_48:
[----:B------:R-:W-:Y:S05]  /*14b0*/  BSYNC.RECONVERGENT B1 ;  /* 0x0000000000017941 */ /* 0x000fea0003800200 */
.L_x_47:
        /* <DEDUP_REMOVED lines=28> */
[----:B0-----:R-:W-:Y:S05]  /*1680*/  CALL.REL.NOINC `($__internal_1_$__cuda_sm20_div_rn_f64_full) ;  /* 0x00000000001c7944 */ /* 0x001fea0003c00000 */
.L_x_56:
[----:B------:R-:W-:Y:S05]  /*1690*/  BSYNC.RECONVERGENT B1 ;  /* 0x0000000000017941 */ /* 0x000fea0003800200 */
.L_x_55:
[----:B------:R-:W1:Y:S01]  /*16a0*/  LDCU UR6, c[0x0][0x3a4] ;  /* 0x00007480ff0677ac */ /* 0x000e620008000800 */
[----:B------:R2:W-:Y:S01]  /*16b0*/  STG.E.64 desc[UR10][R8.64], R2 ;  /* 0x0000000208007986 */ /* 0x0005e2000c101b0a */
[----:B------:R-:W-:-:S05]  /*16c0*/  VIADD R0, R0, UR4 ;  /* 0x0000000400007c36 */ /* 0x000fca0008000000 */
[----:B-1----:R-:W-:-:S13]  /*16d0*/  ISETP.GE.AND P0, PT, R0, UR6, PT ;  /* 0x0000000600007c0c */ /* 0x002fda000bf06270 */
[----:B--2---:R-:W-:Y:S05]  /*16e0*/  @!P0 BRA `(.L_x_57) ;  /* 0xffffffec00688947 */ /* 0x004fea000383ffff */
[----:B------:R-:W-:Y:S05]  /*16f0*/  EXIT ;  /* 0x000000000000794d */ /* 0x000fea0003800000 */
        .weak           $__internal_1_$__cuda_sm20_div_rn_f64_full
        .type           $__internal_1_$__cuda_sm20_div_rn_f64_full,@function
        .size           $__internal_1_$__cuda_sm20_div_rn_f64_full,(.L_x_178 - $__internal_1_$__cuda_sm20_div_rn_f64_full)
$__internal_1_$__cuda_sm20_div_rn_f64_full:
        /* <DEDUP_REMOVED lines=67> */
.L_x_59:
        /* <DEDUP_REMOVED lines=16> */
.L_x_62:
[----:B------:R-:W-:Y:S01]  /*1c30*/  LOP3.LUT R17, R11, 0x80000, RZ, 0xfc, !PT ;  /* 0x000800000b117812 */ /* 0x000fe200078efcff */
[----:B------:R-:W-:Y:S01]  /*1c40*/  IMAD.MOV.U32 R16, RZ, RZ, R10 ;  /* 0x000000ffff107224 */ /* 0x000fe200078e000a */
[----:B------:R-:W-:Y:S06]  /*1c50*/  BRA `(.L_x_60) ;  /* 0x0000000000087947 */ /* 0x000fec0003800000 */
.L_x_61:
[----:B------:R-:W-:Y:S01]  /*1c60*/  LOP3.LUT R17, R13, 0x80000, RZ, 0xfc, !PT ;  /* 0x000800000d117812 */ /* 0x000fe200078efcff */
[----:B------:R-:W-:-:S07]  /*1c70*/  IMAD.MOV.U32 R16, RZ, RZ, R12 ;  /* 0x000000ffff107224 */ /* 0x000fce00078e000c */
.L_x_60:
[----:B------:R-:W-:Y:S05]  /*1c80*/  BSYNC.RECONVERGENT B2 ;  /* 0x0000000000027941 */ /* 0x000fea0003800200 */
.L_x_58:
[----:B------:R-:W-:Y:S02]  /*1c90*/  IMAD.MOV.U32 R15, RZ, RZ, 0x0 ;  /* 0x00000000ff0f7424 */ /* 0x000fe400078e00ff */
[----:B------:R-:W-:Y:S02]  /*1ca0*/  IMAD.MOV.U32 R2, RZ, RZ, R16 ;  /* 0x000000ffff027224 */ /* 0x000fe400078e0010 */
[----:B------:R-:W-:Y:S01]  /*1cb0*/  IMAD.MOV.U32 R3, RZ, RZ, R17 ;  /* 0x000000ffff037224 */ /* 0x000fe200078e0011 */
[----:B------:R-:W-:Y:S06]  /*1cc0*/  RET.REL.NODEC R14 `(_Z21compute_inverse_levelPKdiS0_Pdii) ;  /* 0xffffffe00ecc7950 */ /* 0x000fec0003c3ffff */
.L_x_63:
        /* <DEDUP_REMOVED lines=11> */
.L_x_178:


//--------------------- .text._Z9array_expPdi     --------------------------
	.section	.text._Z9array_expPdi,"ax",@progbits
	.align	128
        .global         _Z9array_expPdi
        .type           _Z9array_expPdi,@function
        .size           _Z9array_expPdi,(.L_x_182 - _Z9array_expPdi)
        .other          _Z9array_expPdi,@"STO_CUDA_ENTRY STV_DEFAULT"
_Z9array_expPdi:
.text._Z9array_expPdi:
[----:B------:R-:W-:Y:S01]  /*0000*/  LDC R1, c[0x0][0x37c] ;  /* 0x0000df00ff017b82 */ /* 0x000fe20000000800 */
[----:B------:R-:W0:Y:S01]  /*0010*/  S2R R11, SR_CTAID.X ;  /* 0x00000000000b7919 */ /* 0x000e220000002500 */
[----:B------:R-:W0:Y:S01]  /*0020*/  LDCU UR4, c[0x0][0x360] ;  /* 0x00006c00ff0477ac */ /* 0x000e220008000800 */
[----:B------:R-:W0:Y:S01]  /*0030*/  S2R R0, SR_TID.X ;  /* 0x0000000000007919 */ /* 0x000e220000002100 */
[----:B------:R-:W1:Y:S01]  /*0040*/  LDCU UR5, c[0x0][0x388] ;  /* 0x00007100ff0577ac */ /* 0x000e620008000800 */
[----:B0-----:R-:W-:-:S05]  /*0050*/  IMAD R11, R11, UR4, R0 ;  /* 0x000000040b0b7c24 */ /* 0x001fca000f8e0200 */
[----:B-1----:R-:W-:-:S13]  /*0060*/  ISETP.GE.AND P0, PT, R11, UR5, PT ;  /* 0x000000050b007c0c */ /* 0x002fda000bf06270 */
[----:B------:R-:W-:Y:S05]  /*0070*/  @P0 EXIT ;  /* 0x000000000000094d */ /* 0x000fea0003800000 */
[----:B------:R-:W0:Y:S01]  /*0080*/  LDC.64 R2, c[0x0][0x380] ;  /* 0x0000e000ff027b82 */ /* 0x000e220000000a00 */
[----:B------:R-:W1:Y:S01]  /*0090*/  LDCU UR5, c[0x0][0x370] ;  /* 0x00006e00ff0577ac */ /* 0x000e620008000800 */
[----:B------:R-:W2:Y:S01]  /*00a0*/  LDCU.64 UR6, c[0x0][0x358] ;  /* 0x00006b00ff0677ac */ /* 0x000ea20008000a00 */
[----:B------:R-:W3:Y:S01]  /*00b0*/  LDCU UR10, c[0x0][0x388] ;  /* 0x00007100ff0a77ac */ /* 0x000ee20008000800 */
[----:B-1----:R-:W-:-:S12]  /*00c0*/  UIMAD UR4, UR4, UR5, URZ ;  /* 0x00000005040472a4 */ /* 0x002fd8000f8e02ff */
.L_x_66:
[----:B0-----:R-:W-:-:S05]  /*00d0*/  IMAD.WIDE R4, R11, 0x8, R2 ;  /* 0x000000080b047825 */ /* 0x001fca00078e0202 */
[----:B--2---:R-:W2:Y:S01]  /*00e0*/  LDG.E.64 R6, desc[UR6][R4.64] ;  /* 0x0000000604067981 */ /* 0x004ea2000c1e1b00 */
[----:B------:R-:W-:Y:S01]  /*00f0*/  IMAD.MOV.U32 R8, RZ, RZ, 0x652b82fe ;  /* 0x652b82feff087424 */ /* 0x000fe200078e00ff */
[----:B------:R-:W-:Y:S01]  /*0100*/  UMOV UR8, 0xfefa39ef ;  /* 0xfefa39ef00087882 */ /* 0x000fe20000000000 */
[----:B------:R-:W-:Y:S01]  /*0110*/  IMAD.MOV.U32 R9, RZ, RZ, 0x3ff71547 ;  /* 0x3ff71547ff097424 */ /* 0x000fe200078e00ff */
[----:B------:R-:W-:Y:S01]  /*0120*/  UMOV UR9, 0x3fe62e42 ;  /* 0x3fe62e4200097882 */ /* 0x000fe20000000000 */
[----:B------:R-:W-:Y:S04]  /*0130*/  BSSY.RECONVERGENT B0, `(.L_x_64) ;  /* 0x0000037000007945 */ /* 0x000fe80003800200 */
[----:B--2---:R-:W-:Y:S01]  /*0140*/  DFMA R8, R6, R8, 6.75539944105574400000e+15 ;  /* 0x433800000608742b */ /* 0x004fe20000000008 */
[----:B------:R-:W-:-:S07]  /*0150*/  FSETP.GEU.AND P0, PT, |R7|, 4.1917929649353027344, PT ;  /* 0x4086232b0700780b */ /* 0x000fce0003f0e200 */
[----:B------:R-:W-:-:S08]  /*0160*/  DADD R12, R8, -6.75539944105574400000e+15 ;  /* 0xc3380000080c7429 */ /* 0x000fd00000000000 */
[----:B------:R-:W-:Y:S01]  /*0170*/  DFMA R14, R12, -UR8, R6 ;  /* 0x800000080c0e7c2b */ /* 0x000fe20008000006 */
[----:B------:R-:W-:Y:S01]  /*0180*/  UMOV UR8, 0x3b39803f ;  /* 0x3b39803f00087882 */ /* 0x000fe20000000000 */
[----:B------:R-:W-:-:S06]  /*0190*/  UMOV UR9, 0x3c7abc9e ;  /* 0x3c7abc9e00097882 */ /* 0x000fcc0000000000 */
[----:B------:R-:W-:Y:S01]  /*01a0*/  DFMA R12, R12, -UR8, R14 ;  /* 0x800000080c0c7c2b */ /* 0x000fe2000800000e */
[----:B------:R-:W-:Y:S01]  /*01b0*/  UMOV UR8, 0x69ce2bdf ;  /* 0x69ce2bdf00087882 */ /* 0x000fe20000000000 */
[----:B------:R-:W-:Y:S01]  /*01c0*/  IMAD.MOV.U32 R14, RZ, RZ, -0x35dec16 ;  /* 0xfca213eaff0e7424 */ /* 0x000fe200078e00ff */
[----:B------:R-:W-:Y:S01]  /*01d0*/  MOV R15, 0x3e928af3 ;  /* 0x3e928af3000f7802 */ /* 0x000fe20000000f00 */
[----:B------:R-:W-:-:S05]  /*01e0*/  UMOV UR9, 0x3e5ade15 ;  /* 0x3e5ade1500097882 */ /* 0x000fca0000000000 */
[----:B------:R-:W-:Y:S01]  /*01f0*/  DFMA R14, R12, UR8, R14 ;  /* 0x000000080c0e7c2b */ /* 0x000fe2000800000e */
[----:B------:R-:W-:Y:S01]  /*0200*/  UMOV UR8, 0x62401315 ;  /* 0x6240131500087882 */ /* 0x000fe20000000000 */
[----:B------:R-:W-:-:S06]  /*0210*/  UMOV UR9, 0x3ec71dee ;  /* 0x3ec71dee00097882 */ /* 0x000fcc0000000000 */
[----:B------:R-:W-:Y:S01]  /*0220*/  DFMA R14, R12, R14, UR8 ;  /* 0x000000080c0e7e2b */ /* 0x000fe2000800000e */
        /* <DEDUP_REMOVED lines=20> */
[----:B------:R-:W-:-:S08]  /*0370*/  DFMA R14, R12, R14, UR8 ;  /* 0x000000080c0e7e2b */ /* 0x000fd0000800000e */
[----:B------:R-:W-:-:S08]  /*0380*/  DFMA R14, R12, R14, 1 ;  /* 0x3ff000000c0e742b */ /* 0x000fd0000000000e */
[----:B------:R-:W-:-:S10]  /*0390*/  DFMA R14, R12, R14, 1 ;  /* 0x3ff000000c0e742b */ /* 0x000fd4000000000e */
[----:B------:R-:W-:Y:S02]  /*03a0*/  IMAD R13, R8, 0x100000, R15 ;  /* 0x00100000080d7824 */ /* 0x000fe400078e020f */
[----:B------:R-:W-:Y:S01]  /*03b0*/  IMAD.MOV.U32 R12, RZ, RZ, R14 ;  /* 0x000000ffff0c7224 */ /* 0x000fe200078e000e */
[----:B------:R-:W-:Y:S06]  /*03c0*/  @!P0 BRA `(.L_x_65) ;  /* 0x0000000000348947 */ /* 0x000fec0003800000 */
[----:B------:R-:W-:Y:S01]  /*03d0*/  FSETP.GEU.AND P1, PT, |R7|, 4.2275390625, PT ;  /* 0x408748000700780b */ /* 0x000fe20003f2e200 */
[C---:B------:R-:W-:Y:S02]  /*03e0*/  DADD R12, R6.reuse, +INF ;  /* 0x7ff00000060c7429 */ /* 0x040fe40000000000 */
[----:B------:R-:W-:-:S08]  /*03f0*/  DSETP.GEU.AND P0, PT, R6, RZ, PT ;  /* 0x000000ff0600722a */ /* 0x000fd00003f0e000 */
[----:B------:R-:W-:Y:S02]  /*0400*/  FSEL R12, R12, RZ, P0 ;  /* 0x000000ff0c0c7208 */ /* 0x000fe40000000000 */
[----:B------:R-:W-:Y:S01]  /*0410*/  @!P1 LEA.HI R0, R8, R8, RZ, 0x1 ;  /* 0x0000000808009211 */ /* 0x000fe200078f08ff */
[----:B------:R-:W-:Y:S01]  /*0420*/  @!P1 IMAD.MOV.U32 R6, RZ, RZ, R14 ;  /* 0x000000ffff069224 */ /* 0x000fe200078e000e */
[----:B------:R-:W-:Y:S02]  /*0430*/  FSEL R13, R13, RZ, P0 ;  /* 0x000000ff0d0d7208 */ /* 0x000fe40000000000 */
[----:B------:R-:W-:-:S04]  /*0440*/  @!P1 SHF.R.S32.HI R7, RZ, 0x1, R0 ;  /* 0x00000001ff079819 */ /* 0x000fc80000011400 */
[----:B------:R-:W-:Y:S01]  /*0450*/  @!P1 IADD3 R8, PT, PT, R8, -R7, RZ ;  /* 0x8000000708089210 */ /* 0x000fe20007ffe0ff */
[----:B------:R-:W-:-:S03]  /*0460*/  @!P1 IMAD R7, R7, 0x100000, R15 ;  /* 0x0010000007079824 */ /* 0x000fc600078e020f */
[----:B------:R-:W-:Y:S02]  /*0470*/  @!P1 LEA R9, R8, 0x3ff00000, 0x14 ;  /* 0x3ff0000008099811 */ /* 0x000fe400078ea0ff */
[----:B------:R-:W-:-:S06]  /*0480*/  @!P1 MOV R8, RZ ;  /* 0x000000ff00089202 */ /* 0x000fcc0000000f00 */
[----:B------:R-:W-:-:S11]  /*0490*/  @!P1 DMUL R12, R6, R8 ;  /* 0x00000008060c9228 */ /* 0x000fd60000000000 */
.L_x_65:
[----:B---3--:R-:W-:Y:S05]  /*04a0*/  BSYNC.RECONVERGENT B0 ;  /* 0x0000000000007941 */ /* 0x008fea0003800200 */
.L_x_64:
[----:B------:R1:W-:Y:S01]  /*04b0*/  STG.E.64 desc[UR6][R4.64], R12 ;  /* 0x0000000c04007986 */ /* 0x0003e2000c101b06 */
[----:B------:R-:W-:-:S05]  /*04c0*/  VIADD R11, R11, UR4 ;  /* 0x000000040b0b7c36 */ /* 0x000fca0008000000 */
[----:B------:R-:W-:-:S13]  /*04d0*/  ISETP.GE.AND P0, PT, R11, UR10, PT ;  /* 0x0000000a0b007c0c */ /* 0x000fda000bf06270 */
[----:B-1----:R-:W-:Y:S05]  /*04e0*/  @!P0 BRA `(.L_x_66) ;  /* 0xfffffff800f88947 */ /* 0x002fea000383ffff */
[----:B------:R-:W-:Y:S05]  /*04f0*/  EXIT ;  /* 0x000000000000794d */ /* 0x000fea0003800000 */
.L_x_67:
        /* <DEDUP_REMOVED lines=16> */
.L_x_182:


//--------------------- .text._Z9log_arrayPKdPdi  --------------------------
	.section	.text._Z9log_arrayPKdPdi,"ax",@progbits
	.align	128
        .global         _Z9log_arrayPKdPdi
        .type           _Z9log_arrayPKdPdi,@function
        .size           _Z9log_arrayPKdPdi,(.L_x_183 - _Z9log_arrayPKdPdi)
        .other          _Z9log_arrayPKdPdi,@"STO_CUDA_ENTRY STV_DEFAULT"
_Z9log_arrayPKdPdi:
.text._Z9log_arrayPKdPdi:
        /* <DEDUP_REMOVED lines=10> */
[----:B------:R-:W2:Y:S06]  /*00a0*/  LDCU.64 UR6, c[0x0][0x358] ;  /* 0x00006b00ff0677ac */ /* 0x000eac0008000a00 */
[----:B------:R-:W3:Y:S01]  /*00b0*/  LDC.64 R2, c[0x0][0x388] ;  /* 0x0000e200ff027b82 */ /* 0x000ee20000000a00 */
[----:B------:R-:W4:Y:S01]  /*00c0*/  LDCU UR12, c[0x0][0x390] ;  /* 0x00007200ff0c77ac */ /* 0x000f220008000800 */
[----:B-1----:R-:W-:-:S12]  /*00d0*/  UIMAD UR4, UR4, UR5, URZ ;  /* 0x00000005040472a4 */ /* 0x002fd8000f8e02ff */
.L_x_71:
[----:B01----:R-:W-:-:S05]  /*00e0*/  IMAD.WIDE R12, R7, 0x8, R4 ;  /* 0x00000008070c7825 */ /* 0x003fca00078e0204 */
[----:B--2---:R-:W2:Y:S01]  /*00f0*/  LDG.E.64.CONSTANT R10, desc[UR6][R12.64] ;  /* 0x000000060c0a7981 */ /* 0x004ea2000c1e9b00 */
[----:B------:R-:W-:Y:S01]  /*0100*/  MOV R9, R7 ;  /* 0x0000000700097202 */ /* 0x000fe20000000f00 */
[----:B------:R-:W-:Y:S01]  /*0110*/  VIADD R7, R7, UR4 ;  /* 0x0000000407077c36 */ /* 0x000fe20008000000 */
[----:B------:R-:W-:Y:S04]  /*0120*/  BSSY.RECONVERGENT B0, `(.L_x_68) ;  /* 0x0000054000007945 */ /* 0x000fe80003800200 */
[----:B----4-:R-:W-:Y:S02]  /*0130*/  ISETP.GE.AND P0, PT, R7, UR12, PT ;  /* 0x0000000c07007c0c */ /* 0x010fe4000bf06270 */
[----:B--2---:R-:W-:Y:S01]  /*0140*/  ISETP.GT.AND P1, PT, R11, 0xfffff, PT ;  /* 0x000fffff0b00780c */ /* 0x004fe20003f24270 */
[----:B------:R-:W-:-:S02]  /*0150*/  IMAD.MOV.U32 R14, RZ, RZ, R10 ;  /* 0x000000ffff0e7224 */ /* 0x000fc400078e000a */
[----:B------:R-:W-:Y:S02]  /*0160*/  IMAD.MOV.U32 R15, RZ, RZ, R11 ;  /* 0x000000ffff0f7224 */ /* 0x000fe400078e000b */
[----:B------:R-:W-:-:S08]  /*0170*/  IMAD.MOV.U32 R12, RZ, RZ, R10 ;  /* 0x000000ffff0c7224 */ /* 0x000fd000078e000a */
[----:B------:R-:W-:-:S10]  /*0180*/  @!P1 DMUL R14, R14, 1.80143985094819840000e+16 ;  /* 0x435000000e0e9828 */ /* 0x000fd40000000000 */
[----:B------:R-:W-:Y:S01]  /*0190*/  @!P1 IMAD.MOV.U32 R11, RZ, RZ, R15 ;  /* 0x000000ffff0b9224 */ /* 0x000fe200078e000f */
[----:B------:R-:W-:-:S03]  /*01a0*/  @!P1 MOV R12, R14 ;  /* 0x0000000e000c9202 */ /* 0x000fc60000000f00 */
[----:B------:R-:W-:-:S05]  /*01b0*/  VIADD R0, R11, 0xffffffff ;  /* 0xffffffff0b007836 */ /* 0x000fca0000000000 */
[----:B------:R-:W-:Y:S02]  /*01c0*/  ISETP.GT.U32.AND P2, PT, R0, 0x7feffffe, PT ;  /* 0x7feffffe0000780c */ /* 0x000fe40003f44070 */
[----:B------:R-:W-:Y:S01]  /*01d0*/  MOV R0, 0xfffffc01 ;  /* 0xfffffc0100007802 */ /* 0x000fe20000000f00 */
[----:B------:R-:W-:-:S10]  /*01e0*/  @!P1 IMAD.MOV.U32 R0, RZ, RZ, -0x435 ;  /* 0xfffffbcbff009424 */ /* 0x000fd400078e00ff */
[----:B------:R-:W-:Y:S05]  /*01f0*/  @P2 BRA `(.L_x_69) ;  /* 0x0000000400002947 */ /* 0x000fea0003800000 */
[C---:B------:R-:W-:Y:S01]  /*0200*/  LOP3.LUT R6, R11.reuse, 0xfffff, RZ, 0xc0, !PT ;  /* 0x000fffff0b067812 */ /* 0x040fe200078ec0ff */
[----:B------:R-:W-:Y:S01]  /*0210*/  IMAD.MOV.U32 R22, RZ, RZ, -0x748574fc ;  /* 0x8b7a8b04ff167424 */ /* 0x000fe200078e00ff */
[----:B------:R-:W-:Y:S01]  /*0220*/  MOV R14, RZ ;  /* 0x000000ff000e7202 */ /* 0x000fe20000000f00 */
[----:B------:R-:W-:Y:S01]  /*0230*/  IMAD.MOV.U32 R23, RZ, RZ, 0x3ed0ee25 ;  /* 0x3ed0ee25ff177424 */ /* 0x000fe200078e00ff */
[----:B------:R-:W-:Y:S01]  /*0240*/  LOP3.LUT R13, R6, 0x3ff00000, RZ, 0xfc, !PT ;  /* 0x3ff00000060d7812 */ /* 0x000fe200078efcff */
[----:B------:R-:W-:Y:S01]  /*0250*/  UMOV UR8, 0x3ae80f1e ;  /* 0x3ae80f1e00087882 */ /* 0x000fe20000000000 */
[----:B------:R-:W-:Y:S01]  /*0260*/  UMOV UR9, 0x3eb1380b ;  /* 0x3eb1380b00097882 */ /* 0x000fe20000000000 */
[----:B------:R-:W-:Y:S01]  /*0270*/  LEA.HI R0, R11, R0, RZ, 0xc ;  /* 0x000000000b007211 */ /* 0x000fe200078f60ff */
[----:B------:R-:W-:Y:S01]  /*0280*/  IMAD.MOV.U32 R25, RZ, RZ, 0x43300000 ;  /* 0x43300000ff197424 */ /* 0x000fe200078e00ff */
[----:B------:R-:W-:Y:S01]  /*0290*/  ISETP.GE.U32.AND P1, PT, R13, 0x3ff6a09f, PT ;  /* 0x3ff6a09f0d00780c */ /* 0x000fe20003f26070 */
[----:B------:R-:W-:Y:S01]  /*02a0*/  UMOV UR10, 0x80000000 ;  /* 0x80000000000a7882 */ /* 0x000fe20000000000 */
[----:B------:R-:W-:-:S11]  /*02b0*/  UMOV UR11, 0x43300000 ;  /* 0x43300000000b7882 */ /* 0x000fd60000000000 */
[----:B------:R-:W-:Y:S01]  /*02c0*/  @P1 VIADD R15, R13, 0xfff00000 ;  /* 0xfff000000d0f1836 */ /* 0x000fe20000000000 */
[----:B------:R-:W-:-:S03]  /*02d0*/  @P1 IADD3 R0, PT, PT, R0, 0x1, RZ ;  /* 0x0000000100001810 */ /* 0x000fc60007ffe0ff */
[----:B------:R-:W-:Y:S01]  /*02e0*/  @P1 IMAD.MOV.U32 R13, RZ, RZ, R15 ;  /* 0x000000ffff0d1224 */ /* 0x000fe200078e000f */
[----:B------:R-:W-:-:S05]  /*02f0*/  LOP3.LUT R24, R0, 0x80000000, RZ, 0x3c, !PT ;  /* 0x8000000000187812 */ /* 0x000fca00078e3cff */
[C---:B------:R-:W-:Y:S02]  /*0300*/  DADD R20, R12.reuse, 1 ;  /* 0x3ff000000c147429 */ /* 0x040fe40000000000 */
[----:B------:R-:W-:-:S04]  /*0310*/  DADD R12, R12, -1 ;  /* 0xbff000000c0c7429 */ /* 0x000fc80000000000 */
[----:B------:R-:W0:Y:S02]  /*0320*/  MUFU.RCP64H R15, R21 ;  /* 0x00000015000f7308 */ /* 0x000e240000001800 */
[----:B0-----:R-:W-:-:S08]  /*0330*/  DFMA R16, -R20, R14, 1 ;  /* 0x3ff000001410742b */ /* 0x001fd0000000010e */
[----:B------:R-:W-:-:S08]  /*0340*/  DFMA R16, R16, R16, R16 ;  /* 0x000000101010722b */ /* 0x000fd00000000010 */
[----:B------:R-:W-:-:S08]  /*0350*/  DFMA R14, R14, R16, R14 ;  /* 0x000000100e0e722b */ /* 0x000fd0000000000e */
[----:B------:R-:W-:-:S08]  /*0360*/  DMUL R16, R12, R14 ;  /* 0x0000000e0c107228 */ /* 0x000fd00000000000 */
[----:B------:R-:W-:-:S08]  /*0370*/  DFMA R16, R12, R14, R16 ;  /* 0x0000000e0c10722b */ /* 0x000fd00000000010 */
[----:B------:R-:W-:Y:S02]  /*0380*/  DMUL R18, R16, R16 ;  /* 0x0000001010127228 */ /* 0x000fe40000000000 */
[----:B------:R-:W-:-:S06]  /*0390*/  DADD R10, R12, -R16 ;  /* 0x000000000c0a7229 */ /* 0x000fcc0000000810 */
[----:B------:R-:W-:Y:S01]  /*03a0*/  DFMA R20, R18, UR8, R22 ;  /* 0x0000000812147c2b */ /* 0x000fe20008000016 */
[----:B------:R-:W-:Y:S01]  /*03b0*/  UMOV UR8, 0x9f02676f ;  /* 0x9f02676f00087882 */ /* 0x000fe20000000000 */
[----:B------:R-:W-:Y:S01]  /*03c0*/  UMOV UR9, 0x3ef3b266 ;  /* 0x3ef3b26600097882 */ /* 0x000fe20000000000 */
[----:B------:R-:W-:Y:S02]  /*03d0*/  DADD R22, R10, R10 ;  /* 0x000000000a167229 */ /* 0x000fe4000000000a */
[----:B------:R-:W-:Y:S01]  /*03e0*/  DADD R10, R24, -UR10 ;  /* 0x8000000a180a7e29 */ /* 0x000fe20008000000 */
[----:B------:R-:W-:Y:S01]  /*03f0*/  UMOV UR10, 0xfefa39ef ;  /* 0xfefa39ef000a7882 */ /* 0x000fe20000000000 */
[----:B------:R-:W-:Y:S01]  /*0400*/  UMOV UR11, 0x3fe62e42 ;  /* 0x3fe62e42000b7882 */ /* 0x000fe20000000000 */
[----:B------:R-:W-:Y:S01]  /*0410*/  DFMA R20, R18, R20, UR8 ;  /* 0x0000000812147e2b */ /* 0x000fe20008000014 */
[----:B------:R-:W-:Y:S01]  /*0420*/  UMOV UR8, 0xa9ab0956 ;  /* 0xa9ab095600087882 */ /* 0x000fe20000000000 */
[----:B------:R-:W-:Y:S01]  /*0430*/  UMOV UR9, 0x3f1745cb ;  /* 0x3f1745cb00097882 */ /* 0x000fe20000000000 */
[----:B------:R-:W-:-:S02]  /*0440*/  DFMA R22, R12, -R16, R22 ;  /* 0x800000100c16722b */ /* 0x000fc40000000016 */
[----:B------:R-:W-:-:S03]  /*0450*/  DFMA R12, R10, UR10, R16 ;  /* 0x0000000a0a0c7c2b */ /* 0x000fc60008000010 */
[----:B------:R-:W-:Y:S01]  /*0460*/  DFMA R20, R18, R20, UR8 ;  /* 0x0000000812147e2b */ /* 0x000fe20008000014 */
[----:B------:R-:W-:Y:S01]  /*0470*/  UMOV UR8, 0x2d1b5154 ;  /* 0x2d1b515400087882 */ /* 0x000fe20000000000 */
[----:B------:R-:W-:Y:S01]  /*0480*/  UMOV UR9, 0x3f3c71c7 ;  /* 0x3f3c71c700097882 */ /* 0x000fe20000000000 */
[----:B------:R-:W-:-:S05]  /*0490*/  DMUL R22, R14, R22 ;  /* 0x000000160e167228 */ /* 0x000fca0000000000 */
        /* <DEDUP_REMOVED lines=11> */
[----:B------:R-:W-:Y:S02]  /*0550*/  UMOV UR9, 0x3fe62e42 ;  /* 0x3fe62e4200097882 */ /* 0x000fe40000000000 */
[----:B------:R-:W-:Y:S01]  /*0560*/  DFMA R24, R10, -UR8, R12 ;  /* 0x800000080a187c2b */ /* 0x000fe2000800000c */
[----:B------:R-:W-:Y:S01]  /*0570*/  UMOV UR8, 0x3b39803f ;  /* 0x3b39803f00087882 */ /* 0x000fe20000000000 */
[----:B------:R-:W-:Y:S02]  /*0580*/  UMOV UR9, 0x3c7abc9e ;  /* 0x3c7abc9e00097882 */ /* 0x000fe40000000000 */
[----:B------:R-:W-:-:S04]  /*0590*/  DMUL R20, R18, R20 ;  /* 0x0000001412147228 */ /* 0x000fc80000000000 */
[----:B------:R-:W-:-:S04]  /*05a0*/  DADD R24, -R16, R24 ;  /* 0x0000000010187229 */ /* 0x000fc80000000118 */
[----:B------:R-:W-:-:S08]  /*05b0*/  DFMA R20, R16, R20, R22 ;  /* 0x000000141014722b */ /* 0x000fd00000000016 */
[----:B------:R-:W-:-:S08]  /*05c0*/  DADD R20, R20, -R24 ;  /* 0x0000000014147229 */ /* 0x000fd00000000818 */
[----:B------:R-:W-:-:S08]  /*05d0*/  DFMA R20, R10, UR8, R20 ;  /* 0x000000080a147c2b */ /* 0x000fd00008000014 */
[----:B------:R-:W-:Y:S01]  /*05e0*/  DADD R12, R12, R20 ;  /* 0x000000000c0c7229 */ /* 0x000fe20000000014 */
[----:B------:R-:W-:Y:S10]  /*05f0*/  BRA `(.L_x_70) ;  /* 0x0000000000187947 */ /* 0x000ff40003800000 */
.L_x_69:
[----:B------:R-:W-:Y:S01]  /*0600*/  IMAD.MOV.U32 R10, RZ, RZ, 0x0 ;  /* 0x00000000ff0a7424 */ /* 0x000fe200078e00ff */
[----:B------:R-:W-:Y:S02]  /*0610*/  MOV R11, 0x7ff00000 ;  /* 0x7ff00000000b7802 */ /* 0x000fe40000000f00 */
[----:B------:R-:W-:-:S04]  /*0620*/  LOP3.LUT P1, RZ, R15, 0x7fffffff, RZ, 0xc0, !PT ;  /* 0x7fffffff0fff7812 */ /* 0x000fc8000782c0ff */
[----:B------:R-:W-:-:S10]  /*0630*/  DFMA R10, R14, R10, +INF ;  /* 0x7ff000000e0a742b */ /* 0x000fd4000000000a */
[----:B------:R-:W-:Y:S02]  /*0640*/  FSEL R12, R10, RZ, P1 ;  /* 0x000000ff0a0c7208 */ /* 0x000fe40000800000 */
[----:B------:R-:W-:-:S07]  /*0650*/  FSEL R13, R11, -QNAN , P1 ;  /* 0xfff000000b0d7808 */ /* 0x000fce0000800000 */
.L_x_70:
[----:B------:R-:W-:Y:S05]  /*0660*/  BSYNC.RECONVERGENT B0 ;  /* 0x0000000000007941 */ /* 0x000fea0003800200 */
.L_x_68:
[----:B---3--:R-:W-:-:S05]  /*0670*/  IMAD.WIDE R8, R9, 0x8, R2 ;  /* 0x0000000809087825 */ /* 0x008fca00078e0202 */
[----:B------:R1:W-:Y:S01]  /*0680*/  STG.E.64 desc[UR6][R8.64], R12 ;  /* 0x0000000c08007986 */ /* 0x0003e2000c101b06 */
[----:B------:R-:W-:Y:S05]  /*0690*/  @!P0 BRA `(.L_x_71) ;  /* 0xfffffff800908947 */ /* 0x000fea000383ffff */
[----:B------:R-:W-:Y:S05]  /*06a0*/  EXIT ;  /* 0x000000000000794d */ /* 0x000fea0003800000 */
.L_x_72:
        /* <DEDUP_REMOVED lines=13> */
.L_x_183:


//--------------------- .text._Z9print_vecPdi     --------------------------
	.section	.text._Z9print_vecPdi,"ax",@progbits
	.align	128
        .global         _Z9print_vecPdi
        .type           _Z9print_vecPdi,@function
        .size           _Z9print_vecPdi,(.L_x_184 - _Z9print_vecPdi)
        .other          _Z9print_vecPdi,@"STO_CUDA_ENTRY STV_DEFAULT"
_Z9print_vecPdi:
.text._Z9print_vecPdi:
[----:B------:R-:W0:Y:S01]  /*0000*/  LDC R1, c[0x0][0x37c] ;  /* 0x0000df00ff017b82 */ /* 0x000e220000000800 */
[----:B------:R-:W1:Y:S01]  /*0010*/  S2R R19, SR_CTAID.X ;  /* 0x0000000000137919 */ /* 0x000e620000002500 */
[----:B------:R-:W2:Y:S01]  /*0020*/  LDCU UR5, c[0x0][0x2fc] ;  /* 0x00005f80ff0577ac */ /* 0x000ea20008000800 */
[----:B0-----:R-:W-:Y:S01]  /*0030*/  VIADD R1, R1, 0xfffffff8 ;  /* 0xfffffff801017836 */ /* 0x001fe20000000000 */
[----:B------:R-:W-:Y:S01]  /*0040*/  BSSY.RECONVERGENT B6, `(.L_x_73) ;  /* 0x0000022000067945 */ /* 0x000fe20003800200 */
[----:B------:R-:W1:Y:S01]  /*0050*/  S2R R0, SR_TID.X ;  /* 0x0000000000007919 */ /* 0x000e620000002100 */
[----:B------:R-:W1:Y:S01]  /*0060*/  LDCU UR36, c[0x0][0x360] ;  /* 0x00006c00ff2477ac */ /* 0x000e620008000800 */
[----:B------:R-:W0:Y:S01]  /*0070*/  LDCU UR6, c[0x0][0x388] ;  /* 0x00007100ff0677ac */ /* 0x000e220008000800 */
[----:B------:R-:W3:Y:S01]  /*0080*/  LDCU UR4, c[0x0][0x2f8] ;  /* 0x00005f00ff0477ac */ /* 0x000ee20008000800 */
[----:B------:R-:W4:Y:S01]  /*0090*/  LDCU UR37, c[0x0][0x388] ;  /* 0x00007100ff2577ac */ /* 0x000f220008000800 */
[----:B---3--:R-:W-:Y:S01]  /*00a0*/  IADD3 R2, P1, PT, R1, UR4, RZ ;  /* 0x0000000401027c10 */ /* 0x008fe2000ff3e0ff */
[----:B-1----:R-:W-:-:S04]  /*00b0*/  IMAD R19, R19, UR36, R0 ;  /* 0x0000002413137c24 */ /* 0x002fc8000f8e0200 */
[----:B--2---:R-:W-:Y:S01]  /*00c0*/  IMAD.X R18, RZ, RZ, UR5, P1 ;  /* 0x00000005ff127e24 */ /* 0x004fe200088e06ff */
[----:B0-----:R-:W-:-:S13]  /*00d0*/  ISETP.GE.AND P0, PT, R19, UR6, PT ;  /* 0x0000000613007c0c */ /* 0x001fda000bf06270 */
[----:B----4-:R-:W-:Y:S05]  /*00e0*/  @P0 BRA `(.L_x_74) ;  /* 0x00000000005c0947 */ /* 0x010fea0003800000 */
[----:B------:R-:W0:Y:S08]  /*00f0*/  LDC R22, c[0x0][0x370] ;  /* 0x0000dc00ff167b82 */ /* 0x000e300000000800 */
[----:B------:R-:W1:Y:S01]  /*0100*/  LDC.64 R16, c[0x0][0x358] ;  /* 0x0000d600ff107b82 */ /* 0x000e620000000a00 */
[----:B0-----:R-:W-:-:S07]  /*0110*/  IMAD R22, R22, UR36, RZ ;  /* 0x0000002416167c24 */ /* 0x001fce000f8e02ff */
.L_x_76:
[----:B------:R-:W0:Y:S01]  /*0120*/  LDC.64 R10, c[0x0][0x380] ;  /* 0x0000e000ff0a7b82 */ /* 0x000e220000000a00 */
[----:B-1----:R-:W-:Y:S02]  /*0130*/  R2UR UR4, R16 ;  /* 0x00000000100472ca */ /* 0x002fe400000e0000 */
[----:B------:R-:W-:Y:S01]  /*0140*/  R2UR UR5, R17 ;  /* 0x00000000110572ca */ /* 0x000fe200000e0000 */
[----:B0-----:R-:W-:-:S12]  /*0150*/  IMAD.WIDE R10, R19, 0x8, R10 ;  /* 0x00000008130a7825 */ /* 0x001fd800078e020a */
[----:B------:R-:W2:Y:S01]  /*0160*/  LDG.E.64 R10, desc[UR4][R10.64] ;  /* 0x000000040a0a7981 */ /* 0x000ea2000c1e1b00 */
[----:B------:R-:W-:Y:S01]  /*0170*/  MOV R8, 0x10 ;  /* 0x0000001000087802 */ /* 0x000fe20000000f00 */
[----:B------:R-:W0:Y:S01]  /*0180*/  LDCU.64 UR4, c[0x4][URZ] ;  /* 0x01000000ff0477ac */ /* 0x000e220008000a00 */
[----:B------:R-:W-:Y:S02]  /*0190*/  IMAD.IADD R19, R22, 0x1, R19 ;  /* 0x0000000116137824 */ /* 0x000fe400078e0213 */
[----:B------:R-:W-:Y:S02]  /*01a0*/  IMAD.MOV.U32 R6, RZ, RZ, R2 ;  /* 0x000000ffff067224 */ /* 0x000fe400078e0002 */
[----:B------:R-:W1:Y:S01]  /*01b0*/  LDC.64 R8, c[0x4][R8] ;  /* 0x0100000008087b82 */ /* 0x000e620000000a00 */
[----:B------:R-:W-:Y:S01]  /*01c0*/  ISETP.GE.AND P0, PT, R19, UR37, PT ;  /* 0x0000002513007c0c */ /* 0x000fe2000bf06270 */
[----:B------:R-:W-:-:S03]  /*01d0*/  IMAD.MOV.U32 R7, RZ, RZ, R18 ;  /* 0x000000ffff077224 */ /* 0x000fc600078e0012 */
[----:B------:R-:W-:Y:S01]  /*01e0*/  P2R R0, PR, RZ, 0x1 ;  /* 0x00000001ff007803 */ /* 0x000fe20000000000 */
[----:B0-----:R-:W-:Y:S02]  /*01f0*/  IMAD.U32 R4, RZ, RZ, UR4 ;  /* 0x00000004ff047e24 */ /* 0x001fe4000f8e00ff */
[----:B------:R-:W-:Y:S01]  /*0200*/  IMAD.U32 R5, RZ, RZ, UR5 ;  /* 0x00000005ff057e24 */ /* 0x000fe2000f8e00ff */
[----:B-12---:R0:W-:Y:S06]  /*0210*/  STL.64 [R1], R10 ;  /* 0x0000000a01007387 */ /* 0x0061ec0000100a00 */
[----:B------:R-:W-:-:S07]  /*0220*/  LEPC R20, `(.L_x_75) ;  /* 0x000000001014794e */ /* 0x000fce0000000000 */
[----:B0-----:R-:W-:Y:S05]  /*0230*/  CALL.ABS.NOINC R8 ;  /* 0x0000000008007343 */ /* 0x001fea0003c00000 */
.L_x_75:
[----:B------:R-:W-:-:S13]  /*0240*/  ISETP.GE.AND P6, PT, R19, UR37, PT ;  /* 0x0000002513007c0c */ /* 0x000fda000bfc6270 */
[----:B------:R-:W-:Y:S05]  /*0250*/  @!P6 BRA `(.L_x_76) ;  /* 0xfffffffc00b0e947 */ /* 0x000fea000383ffff */
.L_x_74:
[----:B------:R-:W-:Y:S05]  /*0260*/  BSYNC.RECONVERGENT B6 ;  /* 0x0000000000067941 */ /* 0x000fea0003800200 */
.L_x_73:
[----:B------:R-:W-:Y:S01]  /*0270*/  MOV R0, 0x10 ;  /* 0x0000001000007802 */ /* 0x000fe20000000f00 */
[----:B------:R-:W0:Y:S01]  /*0280*/  LDCU.64 UR4, c[0x4][0x8] ;  /* 0x01000100ff0477ac */ /* 0x000e220008000a00 */
[----:B------:R-:W-:Y:S02]  /*0290*/  CS2R R6, SRZ ;  /* 0x0000000000067805 */ /* 0x000fe4000001ff00 */
[----:B------:R1:W2:Y:S01]  /*02a0*/  LDC.64 R2, c[0x4][R0] ;  /* 0x0100000000027b82 */ /* 0x0002a20000000a00 */
[----:B0-----:R-:W-:Y:S02]  /*02b0*/  IMAD.U32 R4, RZ, RZ, UR4 ;  /* 0x00000004ff047e24 */ /* 0x001fe4000f8e00ff */
[----:B-1----:R-:W-:-:S07]  /*02c0*/  IMAD.U32 R5, RZ, RZ, UR5 ;  /* 0x00000005ff057e24 */ /* 0x002fce000f8e00ff */
[----:B------:R-:W-:-:S07]  /*02d0*/  LEPC R20, `(.L_x_77) ;  /* 0x000000001014794e */ /* 0x000fce0000000000 */
[----:B--2---:R-:W-:Y:S05]  /*02e0*/  CALL.ABS.NOINC R2 ;  /* 0x0000000002007343 */ /* 0x004fea0003c00000 */
.L_x_77:
[----:B------:R-:W-:Y:S05]  /*02f0*/  EXIT ;  /* 0x000000000000794d */ /* 0x000fea0003800000 */
.L_x_78:
        /* <DEDUP_REMOVED lines=16> */
.L_x_184:


//--------------------- .text._Z14sum_over_arrayPKdPdi --------------------------
	.section	.text._Z14sum_over_arrayPKdPdi,"ax",@progbits
	.align	128
        .global         _Z14sum_over_arrayPKdPdi
        .type           _Z14sum_over_arrayPKdPdi,@function
        .size           _Z14sum_over_arrayPKdPdi,(.L_x_185 - _Z14sum_over_arrayPKdPdi)
        .other          _Z14sum_over_arrayPKdPdi,@"STO_CUDA_ENTRY STV_DEFAULT"
_Z14sum_over_arrayPKdPdi:
.text._Z14sum_over_arrayPKdPdi:
[----:B------:R-:W-:Y:S01]  /*0000*/  LDC R1, c[0x0][0x37c] ;  /* 0x0000df00ff017b82 */ /* 0x000fe20000000800 */
[----:B------:R-:W0:Y:S01]  /*0010*/  S2R R9, SR_TID.X ;  /* 0x0000000000097919 */ /* 0x000e220000002100 */
[----:B------:R-:W1:Y:S01]  /*0020*/  LDCU UR4, c[0x0][0x360] ;  /* 0x00006c00ff0477ac */ /* 0x000e620008000800 */
[----:B------:R-:W-:Y:S01]  /*0030*/  BSSY.RECONVERGENT B0, `(.L_x_79) ;  /* 0x0000013000007945 */ /* 0x000fe20003800200 */
[----:B------:R-:W-:Y:S01]  /*0040*/  CS2R R2, SRZ ;  /* 0x0000000000027805 */ /* 0x000fe2000001ff00 */
[----:B------:R-:W0:Y:S01]  /*0050*/  S2R R10, SR_CTAID.X ;  /* 0x00000000000a7919 */ /* 0x000e220000002500 */
[----:B------:R-:W2:Y:S01]  /*0060*/  LDCU UR5, c[0x0][0x390] ;  /* 0x00007200ff0577ac */ /* 0x000ea20008000800 */
[----:B------:R-:W3:Y:S01]  /*0070*/  LDCU.64 UR6, c[0x0][0x358] ;  /* 0x00006b00ff0677ac */ /* 0x000ee20008000a00 */
[----:B-1----:R-:W-:Y:S02]  /*0080*/  IMAD.U32 R8, RZ, RZ, UR4 ;  /* 0x00000004ff087e24 */ /* 0x002fe4000f8e00ff */
[----:B0-----:R-:W-:-:S05]  /*0090*/  IMAD R0, R10, UR4, R9 ;  /* 0x000000040a007c24 */ /* 0x001fca000f8e0209 */
[----:B--2---:R-:W-:-:S13]  /*00a0*/  ISETP.GE.U32.AND P0, PT, R0, UR5, PT ;  /* 0x0000000500007c0c */ /* 0x004fda000bf06070 */
[----:B---3--:R-:W-:Y:S05]  /*00b0*/  @P0 BRA `(.L_x_80) ;  /* 0x0000000000280947 */ /* 0x008fea0003800000 */
[----:B------:R-:W0:Y:S01]  /*00c0*/  LDC.64 R6, c[0x0][0x380] ;  /* 0x0000e000ff067b82 */ /* 0x000e220000000a00 */
[----:B------:R-:W1:Y:S01]  /*00d0*/  LDCU UR4, c[0x0][0x370] ;  /* 0x00006e00ff0477ac */ /* 0x000e620008000800 */
[----:B------:R-:W-:Y:S01]  /*00e0*/  CS2R R2, SRZ ;  /* 0x0000000000027805 */ /* 0x000fe2000001ff00 */
[----:B-1----:R-:W-:-:S07]  /*00f0*/  IMAD R11, R8, UR4, RZ ;  /* 0x00000004080b7c24 */ /* 0x002fce000f8e02ff */
.L_x_81:
[----:B0-----:R-:W-:-:S06]  /*0100*/  IMAD.WIDE.U32 R4, R0, 0x8, R6 ;  /* 0x0000000800047825 */ /* 0x001fcc00078e0006 */
[----:B------:R-:W2:Y:S01]  /*0110*/  LDG.E.64.CONSTANT R4, desc[UR6][R4.64] ;  /* 0x0000000604047981 */ /* 0x000ea2000c1e9b00 */
[----:B------:R-:W-:-:S05]  /*0120*/  IMAD.IADD R0, R11, 0x1, R0 ;  /* 0x000000010b007824 */ /* 0x000fca00078e0200 */
[----:B------:R-:W-:Y:S01]  /*0130*/  ISETP.GE.U32.AND P0, PT, R0, UR5, PT ;  /* 0x0000000500007c0c */ /* 0x000fe2000bf06070 */
[----:B--2---:R-:W-:-:S12]  /*0140*/  DADD R2, R4, R2 ;  /* 0x0000000004027229 */ /* 0x004fd80000000002 */
[----:B------:R-:W-:Y:S05]  /*0150*/  @!P0 BRA `(.L_x_81) ;  /* 0xfffffffc00e88947 */ /* 0x000fea000383ffff */
.L_x_80:
[----:B------:R-:W-:Y:S05]  /*0160*/  BSYNC.RECONVERGENT B0 ;  /* 0x0000000000007941 */ /* 0x000fea0003800200 */
.L_x_79:
[----:B------:R-:W0:Y:S01]  /*0170*/  S2UR UR5, SR_CgaCtaId ;  /* 0x00000000000579c3 */ /* 0x000e220000008800 */
[----:B------:R-:W-:Y:S01]  /*0180*/  UMOV UR4, 0x400 ;  /* 0x0000040000047882 */ /* 0x000fe20000000000 */
[----:B------:R-:W-:Y:S02]  /*0190*/  ISETP.GE.U32.AND P1, PT, R8, 0x2, PT ;  /* 0x000000020800780c */ /* 0x000fe40003f26070 */
[----:B------:R-:W-:Y:S01]  /*01a0*/  ISETP.NE.AND P0, PT, R9, RZ, PT ;  /* 0x000000ff0900720c */ /* 0x000fe20003f05270 */
[----:B0-----:R-:W-:-:S06]  /*01b0*/  ULEA UR4, UR5, UR4, 0x18 ;  /* 0x0000000405047291 */ /* 0x001fcc000f8ec0ff */
[----:B------:R-:W-:-:S05]  /*01c0*/  LEA R7, R9, UR4, 0x3 ;  /* 0x0000000409077c11 */ /* 0x000fca000f8e18ff */
[----:B------:R0:W-:Y:S01]  /*01d0*/  STS.64 [R7], R2 ;  /* 0x0000000207007388 */ /* 0x0001e20000000a00 */
[----:B------:R-:W-:Y:S06]  /*01e0*/  BAR.SYNC.DEFER_BLOCKING 0x0 ;  /* 0x0000000000007b1d */ /* 0x000fec0000010000 */
[----:B------:R-:W-:Y:S05]  /*01f0*/  @!P1 BRA `(.L_x_82) ;  /* 0x00000000002c9947 */ /* 0x000fea0003800000 */
.L_x_83:
[----:B------:R-:W-:-:S04]  /*0200*/  SHF.R.U32.HI R6, RZ, 0x1, R8 ;  /* 0x00000001ff067819 */ /* 0x000fc80000011608 */
[----:B------:R-:W-:-:S13]  /*0210*/  ISETP.GE.U32.AND P1, PT, R9, R6, PT ;  /* 0x000000060900720c */ /* 0x000fda0003f26070 */
[----:B------:R-:W-:Y:S01]  /*0220*/  @!P1 IMAD R0, R6, 0x8, R7 ;  /* 0x0000000806009824 */ /* 0x000fe200078e0207 */
[----:B------:R-:W-:Y:S04]  /*0230*/  @!P1 LDS.64 R4, [R7] ;  /* 0x0000000007049984 */ /* 0x000fe80000000a00 */
[----:B0-----:R-:W0:Y:S02]  /*0240*/  @!P1 LDS.64 R2, [R0] ;  /* 0x0000000000029984 */ /* 0x001e240000000a00 */
[----:B0-----:R-:W-:-:S07]  /*0250*/  @!P1 DADD R2, R2, R4 ;  /* 0x0000000002029229 */ /* 0x001fce0000000004 */
[----:B------:R1:W-:Y:S01]  /*0260*/  @!P1 STS.64 [R7], R2 ;  /* 0x0000000207009388 */ /* 0x0003e20000000a00 */
[----:B------:R-:W-:Y:S01]  /*0270*/  BAR.SYNC.DEFER_BLOCKING 0x0 ;  /* 0x0000000000007b1d */ /* 0x000fe20000010000 */
[----:B------:R-:W-:Y:S01]  /*0280*/  ISETP.GT.U32.AND P1, PT, R8, 0x3, PT ;  /* 0x000000030800780c */ /* 0x000fe20003f24070 */
[----:B------:R-:W-:-:S12]  /*0290*/  IMAD.MOV.U32 R8, RZ, RZ, R6 ;  /* 0x000000ffff087224 */ /* 0x000fd800078e0006 */
[----:B-1----:R-:W-:Y:S05]  /*02a0*/  @P1 BRA `(.L_x_83) ;  /* 0xfffffffc00d41947 */ /* 0x002fea000383ffff */
.L_x_82:
[----:B------:R-:W-:Y:S05]  /*02b0*/  @P0 EXIT ;  /* 0x000000000000094d */ /* 0x000fea0003800000 */
[----:B------:R-:W1:Y:S01]  /*02c0*/  S2UR UR5, SR_CgaCtaId ;  /* 0x00000000000579c3 */ /* 0x000e620000008800 */
[----:B------:R-:W-:-:S07]  /*02d0*/  UMOV UR4, 0x400 ;  /* 0x0000040000047882 */ /* 0x000fce0000000000 */
[----:B------:R-:W2:Y:S01]  /*02e0*/  LDC.64 R4, c[0x0][0x388] ;  /* 0x0000e200ff047b82 */ /* 0x000ea20000000a00 */
[----:B-1----:R-:W-:Y:S01]  /*02f0*/  ULEA UR4, UR5, UR4, 0x18 ;  /* 0x0000000405047291 */ /* 0x002fe2000f8ec0ff */
[----:B--2---:R-:W-:-:S08]  /*0300*/  IMAD.WIDE.U32 R4, R10, 0x8, R4 ;  /* 0x000000080a047825 */ /* 0x004fd000078e0004 */
[----:B0-----:R-:W0:Y:S04]  /*0310*/  LDS.64 R2, [UR4] ;  /* 0x00000004ff027984 */ /* 0x001e280008000a00 */
[----:B0-----:R-:W-:Y:S01]  /*0320*/  STG.E.64 desc[UR6][R4.64], R2 ;  /* 0x0000000204007986 */ /* 0x001fe2000c101b06 */
[----:B------:R-:W-:Y:S05]  /*0330*/  EXIT ;  /* 0x000000000000794d */ /* 0x000fea0003800000 */
.L_x_84:
        /* <DEDUP_REMOVED lines=12> */
.L_x_185:


//--------------------- .text._Z7shufflePKdPdi    --------------------------
	.section	.text._Z7shufflePKdPdi,"ax",@progbits
	.align	128
        .global         _Z7shufflePKdPdi
        .type           _Z7shufflePKdPdi,@function
        .size           _Z7shufflePKdPdi,(.L_x_186 - _Z7shufflePKdPdi)
        .other          _Z7shufflePKdPdi,@"STO_CUDA_ENTRY STV_DEFAULT"
_Z7shufflePKdPdi:
.text._Z7shufflePKdPdi:
[----:B------:R-:W-:Y:S01]  /*0000*/  LDC R1, c[0x0][0x37c] ;  /* 0x0000df00ff017b82 */ /* 0x000fe20000000800 */
[----:B------:R-:W0:Y:S01]  /*0010*/  S2R R7, SR_CTAID.X ;  /* 0x0000000000077919 */ /* 0x000e220000002500 */
[----:B------:R-:W1:Y:S06]  /*0020*/  LDCU UR4, c[0x0][0x360] ;  /* 0x00006c00ff0477ac */ /* 0x000e6c0008000800 */
[----:B------:R-:W1:Y:S01]  /*0030*/  LDC R0, c[0x0][0x370] ;  /* 0x0000dc00ff007b82 */ /* 0x000e620000000800 */
[----:B------:R-:W0:Y:S01]  /*0040*/  S2R R2, SR_TID.X ;  /* 0x0000000000027919 */ /* 0x000e220000002100 */
[----:B------:R-:W2:Y:S01]  /*0050*/  LDCU UR5, c[0x0][0x390] ;  /* 0x00007200ff0577ac */ /* 0x000ea20008000800 */
[----:B-1----:R-:W-:-:S02]  /*0060*/  IMAD R0, R0, UR4, RZ ;  /* 0x0000000400007c24 */ /* 0x002fc4000f8e02ff */
[----:B0-----:R-:W-:-:S05]  /*0070*/  IMAD R7, R7, UR4, R2 ;  /* 0x0000000407077c24 */ /* 0x001fca000f8e0202 */
[----:B--2---:R-:W-:-:S13]  /*0080*/  ISETP.GE.AND P0, PT, R7, UR5, PT ;  /* 0x0000000507007c0c */ /* 0x004fda000bf06270 */
[----:B------:R-:W-:Y:S05]  /*0090*/  @P0 EXIT ;  /* 0x000000000000094d */ /* 0x000fea0003800000 */
[----:B------:R-:W0:Y:S01]  /*00a0*/  I2F.U32.RP R8, R0 ;  /* 0x0000000000087306 */ /* 0x000e220000209000 */
[C---:B------:R-:W-:Y:S01]  /*00b0*/  IMAD.IADD R4, R0.reuse, 0x1, R7 ;  /* 0x0000000100047824 */ /* 0x040fe200078e0207 */
[----:B------:R-:W-:Y:S01]  /*00c0*/  ISETP.NE.U32.AND P2, PT, R0, RZ, PT ;  /* 0x000000ff0000720c */ /* 0x000fe20003f45070 */
[----:B------:R-:W-:Y:S01]  /*00d0*/  IMAD.MOV R9, RZ, RZ, -R0 ;  /* 0x000000ffff097224 */ /* 0x000fe200078e0a00 */
[----:B------:R-:W-:Y:S01]  /*00e0*/  ULEA.HI UR4, UR5, UR5, URZ, 0x1 ;  /* 0x0000000505047291 */ /* 0x000fe2000f8f08ff */
[----:B------:R-:W-:Y:S01]  /*00f0*/  BSSY.RECONVERGENT B0, `(.L_x_85) ;  /* 0x0000030000007945 */ /* 0x000fe20003800200 */
[C---:B------:R-:W-:Y:S01]  /*0100*/  ISETP.GE.AND P0, PT, R4.reuse, UR5, PT ;  /* 0x0000000504007c0c */ /* 0x040fe2000bf06270 */
[----:B------:R-:W1:Y:S01]  /*0110*/  LDCU.64 UR6, c[0x0][0x358] ;  /* 0x00006b00ff0677ac */ /* 0x000e620008000a00 */
[----:B------:R-:W-:Y:S02]  /*0120*/  VIMNMX R5, PT, PT, R4, UR5, !PT ;  /* 0x0000000504057c48 */ /* 0x000fe4000ffe0100 */
[----:B------:R-:W-:Y:S01]  /*0130*/  SEL R6, RZ, 0x1, P0 ;  /* 0x00000001ff067807 */ /* 0x000fe20000000000 */
[----:B------:R-:W-:-:S03]  /*0140*/  USHF.R.S32.HI UR4, URZ, 0x1, UR4 ;  /* 0x00000001ff047899 */ /* 0x000fc60008011404 */
[----:B------:R-:W-:Y:S01]  /*0150*/  IADD3 R5, PT, PT, R5, -R4, -R6 ;  /* 0x8000000405057210 */ /* 0x000fe20007ffe806 */
[----:B0-----:R-:W0:Y:S02]  /*0160*/  MUFU.RCP R8, R8 ;  /* 0x0000000800087308 */ /* 0x001e240000001000 */
[----:B0-----:R-:W-:-:S06]  /*0170*/  VIADD R2, R8, 0xffffffe ;  /* 0x0ffffffe08027836 */ /* 0x001fcc0000000000 */
[----:B------:R0:W2:Y:S02]  /*0180*/  F2I.FTZ.U32.TRUNC.NTZ R3, R2 ;  /* 0x0000000200037305 */ /* 0x0000a4000021f000 */
[----:B0-----:R-:W-:Y:S02]  /*0190*/  HFMA2 R2, -RZ, RZ, 0, 0 ;  /* 0x00000000ff027431 */ /* 0x001fe400000001ff */
[----:B--2---:R-:W-:-:S04]  /*01a0*/  IMAD R9, R9, R3, RZ ;  /* 0x0000000309097224 */ /* 0x004fc800078e02ff */
[----:B------:R-:W-:-:S06]  /*01b0*/  IMAD.HI.U32 R8, R3, R9, R2 ;  /* 0x0000000903087227 */ /* 0x000fcc00078e0002 */
[----:B------:R-:W-:-:S04]  /*01c0*/  IMAD.HI.U32 R9, R8, R5, RZ ;  /* 0x0000000508097227 */ /* 0x000fc800078e00ff */
[----:B------:R-:W-:-:S04]  /*01d0*/  IMAD.MOV R2, RZ, RZ, -R9 ;  /* 0x000000ffff027224 */ /* 0x000fc800078e0a09 */
[----:B------:R-:W-:Y:S02]  /*01e0*/  IMAD R5, R0, R2, R5 ;  /* 0x0000000200057224 */ /* 0x000fe400078e0205 */
[----:B------:R-:W0:Y:S03]  /*01f0*/  LDC.64 R2, c[0x0][0x380] ;  /* 0x0000e000ff027b82 */ /* 0x000e260000000a00 */
[----:B------:R-:W-:-:S13]  /*0200*/  ISETP.GE.U32.AND P0, PT, R5, R0, PT ;  /* 0x000000000500720c */ /* 0x000fda0003f06070 */
[----:B------:R-:W-:Y:S02]  /*0210*/  @P0 IMAD.IADD R5, R5, 0x1, -R0 ;  /* 0x0000000105050824 */ /* 0x000fe400078e0a00 */
[----:B------:R-:W-:-:S03]  /*0220*/  @P0 VIADD R9, R9, 0x1 ;  /* 0x0000000109090836 */ /* 0x000fc60000000000 */
[----:B------:R-:W-:Y:S02]  /*0230*/  ISETP.GE.U32.AND P1, PT, R5, R0, PT ;  /* 0x000000000500720c */ /* 0x000fe40003f26070 */
[----:B------:R-:W2:Y:S11]  /*0240*/  LDC.64 R4, c[0x0][0x388] ;  /* 0x0000e200ff047b82 */ /* 0x000eb60000000a00 */
[----:B------:R-:W-:-:S02]  /*0250*/  @P1 IADD3 R9, PT, PT, R9, 0x1, RZ ;  /* 0x0000000109091810 */ /* 0x000fc40007ffe0ff */
[----:B------:R-:W-:-:S05]  /*0260*/  @!P2 LOP3.LUT R9, RZ, R0, RZ, 0x33, !PT ;  /* 0x00000000ff09a212 */ /* 0x000fca00078e33ff */
[----:B------:R-:W-:-:S05]  /*0270*/  IMAD.IADD R12, R6, 0x1, R9 ;  /* 0x00000001060c7824 */ /* 0x000fca00078e0209 */
[C---:B------:R-:W-:Y:S02]  /*0280*/  LOP3.LUT R6, R12.reuse, 0x3, RZ, 0xc0, !PT ;  /* 0x000000030c067812 */ /* 0x040fe400078ec0ff */
[----:B------:R-:W-:Y:S02]  /*0290*/  ISETP.GE.U32.AND P1, PT, R12, 0x3, PT ;  /* 0x000000030c00780c */ /* 0x000fe40003f26070 */
[----:B------:R-:W-:Y:S01]  /*02a0*/  ISETP.NE.AND P0, PT, R6, 0x3, PT ;  /* 0x000000030600780c */ /* 0x000fe20003f05270 */
[----:B------:R-:W-:-:S12]  /*02b0*/  IMAD R6, RZ, RZ, -UR4 ;  /* 0x80000004ff067e24 */ /* 0x000fd8000f8e02ff */
[----:B01----:R-:W-:Y:S05]  /*02c0*/  @!P0 BRA `(.L_x_86) ;  /* 0x0000000000488947 */ /* 0x003fea0003800000 */
[----:B------:R-:W0:Y:S01]  /*02d0*/  LDC.64 R8, c[0x0][0x380] ;  /* 0x0000e000ff087b82 */ /* 0x000e220000000a00 */
[----:B------:R-:W-:-:S05]  /*02e0*/  VIADD R12, R12, 0x1 ;  /* 0x000000010c0c7836 */ /* 0x000fca0000000000 */
[----:B------:R-:W-:Y:S02]  /*02f0*/  LOP3.LUT R12, R12, 0x3, RZ, 0xc0, !PT ;  /* 0x000000030c0c7812 */ /* 0x000fe400078ec0ff */
[----:B------:R-:W1:Y:S02]  /*0300*/  LDC.64 R10, c[0x0][0x388] ;  /* 0x0000e200ff0a7b82 */ /* 0x000e640000000a00 */
[----:B------:R-:W-:-:S07]  /*0310*/  IADD3 R16, PT, PT, -R12, RZ, RZ ;  /* 0x000000ff0c107210 */ /* 0x000fce0007ffe1ff */
.L_x_87:
[----:B------:R-:W-:-:S04]  /*0320*/  ISETP.GE.AND P0, PT, R7, UR4, PT ;  /* 0x0000000407007c0c */ /* 0x000fc8000bf06270 */
[----:B---3--:R-:W-:Y:S02]  /*0330*/  SEL R14, R6, RZ, P0 ;  /* 0x000000ff060e7207 */ /* 0x008fe40000000000 */
[----:B------:R-:W-:-:S03]  /*0340*/  SEL R12, RZ, 0x1, !P0 ;  /* 0x00000001ff0c7807 */ /* 0x000fc60004000000 */
[----:B------:R-:W-:-:S04]  /*0350*/  IMAD.IADD R13, R14, 0x1, R7 ;  /* 0x000000010e0d7824 */ /* 0x000fc800078e0207 */
[----:B------:R-:W-:-:S04]  /*0360*/  IMAD R13, R13, 0x2, R12 ;  /* 0x000000020d0d7824 */ /* 0x000fc800078e020c */
[----:B0-----:R-:W-:-:S06]  /*0370*/  IMAD.WIDE R14, R13, 0x8, R8 ;  /* 0x000000080d0e7825 */ /* 0x001fcc00078e0208 */
[----:B------:R-:W3:Y:S01]  /*0380*/  LDG.E.64.CONSTANT R14, desc[UR6][R14.64] ;  /* 0x000000060e0e7981 */ /* 0x000ee2000c1e9b00 */
[----:B-1----:R-:W-:Y:S01]  /*0390*/  IMAD.WIDE R12, R7, 0x8, R10 ;  /* 0x00000008070c7825 */ /* 0x002fe200078e020a */
[----:B------:R-:W-:-:S03]  /*03a0*/  IADD3 R16, PT, PT, R16, 0x1, RZ ;  /* 0x0000000110107810 */ /* 0x000fc60007ffe0ff */
[----:B------:R-:W-:Y:S01]  /*03b0*/  IMAD.IADD R7, R0, 0x1, R7 ;  /* 0x0000000100077824 */ /* 0x000fe200078e0207 */
[----:B------:R-:W-:Y:S01]  /*03c0*/  ISETP.NE.AND P0, PT, R16, RZ, PT ;  /* 0x000000ff1000720c */ /* 0x000fe20003f05270 */
[----:B---3--:R3:W-:-:S12]  /*03d0*/  STG.E.64 desc[UR6][R12.64], R14 ;  /* 0x0000000e0c007986 */ /* 0x0087d8000c101b06 */
[----:B------:R-:W-:Y:S05]  /*03e0*/  @P0 BRA `(.L_x_87) ;  /* 0xfffffffc00cc0947 */ /* 0x000fea000383ffff */
.L_x_86:
[----:B------:R-:W-:Y:S05]  /*03f0*/  BSYNC.RECONVERGENT B0 ;  /* 0x0000000000007941 */ /* 0x000fea0003800200 */
.L_x_85:
[----:B------:R-:W-:Y:S05]  /*0400*/  @!P1 EXIT ;  /* 0x000000000000994d */ /* 0x000fea0003800000 */
.L_x_88:
[----:B0-----:R-:W-:Y:S01]  /*0410*/  IMAD.IADD R9, R0, 0x1, R7 ;  /* 0x0000000100097824 */ /* 0x001fe200078e0207 */
[----:B------:R-:W-:-:S04]  /*0420*/  ISETP.GE.AND P3, PT, R7, UR4, PT ;  /* 0x0000000407007c0c */ /* 0x000fc8000bf66270 */
[C---:B------:R-:W-:Y:S02]  /*0430*/  IADD3 R11, PT, PT, R0.reuse, R9, RZ ;  /* 0x00000009000b7210 */ /* 0x040fe40007ffe0ff */
[----:B------:R-:W-:Y:S02]  /*0440*/  ISETP.GE.AND P0, PT, R9, UR4, PT ;  /* 0x0000000409007c0c */ /* 0x000fe4000bf06270 */
[----:B------:R-:W-:Y:S01]  /*0450*/  ISETP.GE.AND P1, PT, R11, UR4, PT ;  /* 0x000000040b007c0c */ /* 0x000fe2000bf26270 */
[----:B---3--:R-:W-:Y:S01]  /*0460*/  IMAD.IADD R13, R0, 0x1, R11 ;  /* 0x00000001000d7824 */ /* 0x008fe200078e020b */
[C---:B------:R-:W-:Y:S02]  /*0470*/  SEL R8, R6.reuse, RZ, P0 ;  /* 0x000000ff06087207 */ /* 0x040fe40000000000 */
[C---:B------:R-:W-:Y:S02]  /*0480*/  SEL R10, R6.reuse, RZ, P1 ;  /* 0x000000ff060a7207 */ /* 0x040fe40000800000 */
[----:B------:R-:W-:Y:S01]  /*0490*/  ISETP.GE.AND P2, PT, R13, UR4, PT ;  /* 0x000000040d007c0c */ /* 0x000fe2000bf46270 */
[----:B------:R-:W-:Y:S01]  /*04a0*/  IMAD.IADD R9, R9, 0x1, R8 ;  /* 0x0000000109097824 */ /* 0x000fe200078e0208 */
[----:B------:R-:W-:-:S02]  /*04b0*/  SEL R8, R6, RZ, P3 ;  /* 0x000000ff06087207 */ /* 0x000fc40001800000 */
[----:B------:R-:W-:Y:S02]  /*04c0*/  SEL R14, R6, RZ, P2 ;  /* 0x000000ff060e7207 */ /* 0x000fe40001000000 */
[----:B------:R-:W-:Y:S01]  /*04d0*/  IADD3 R15, PT, PT, R11, R10, RZ ;  /* 0x0000000a0b0f7210 */ /* 0x000fe20007ffe0ff */
[----:B------:R-:W-:Y:S01]  /*04e0*/  IMAD.IADD R16, R8, 0x1, R7 ;  /* 0x0000000108107824 */ /* 0x000fe200078e0207 */
[----:B------:R-:W-:Y:S01]  /*04f0*/  SEL R11, RZ, 0x1, !P3 ;  /* 0x00000001ff0b7807 */ /* 0x000fe20005800000 */
[----:B------:R-:W-:Y:S01]  /*0500*/  IMAD.IADD R17, R13, 0x1, R14 ;  /* 0x000000010d117824 */ /* 0x000fe200078e020e */
[----:B------:R-:W-:Y:S02]  /*0510*/  SEL R8, RZ, 0x1, !P0 ;  /* 0x00000001ff087807 */ /* 0x000fe40004000000 */
[----:B------:R-:W-:Y:S02]  /*0520*/  SEL R10, RZ, 0x1, !P1 ;  /* 0x00000001ff0a7807 */ /* 0x000fe40004800000 */
[----:B------:R-:W-:-:S02]  /*0530*/  SEL R12, RZ, 0x1, !P2 ;  /* 0x00000001ff0c7807 */ /* 0x000fc40005000000 */
[----:B------:R-:W-:Y:S01]  /*0540*/  LEA R19, R16, R11, 0x1 ;  /* 0x0000000b10137211 */ /* 0x000fe200078e08ff */
[----:B------:R-:W-:Y:S01]  /*0550*/  IMAD R11, R9, 0x2, R8 ;  /* 0x00000002090b7824 */ /* 0x000fe200078e0208 */
[----:B------:R-:W-:Y:S01]  /*0560*/  LEA R17, R17, R12, 0x1 ;  /* 0x0000000c11117211 */ /* 0x000fe200078e08ff */
[----:B------:R-:W-:Y:S02]  /*0570*/  IMAD R15, R15, 0x2, R10 ;  /* 0x000000020f0f7824 */ /* 0x000fe400078e020a */
[----:B------:R-:W-:-:S04]  /*0580*/  IMAD.WIDE R8, R19, 0x8, R2 ;  /* 0x0000000813087825 */ /* 0x000fc800078e0202 */
[--C-:B------:R-:W-:Y:S02]  /*0590*/  IMAD.WIDE R10, R11, 0x8, R2.reuse ;  /* 0x000000080b0a7825 */ /* 0x100fe400078e0202 */
[----:B------:R-:W3:Y:S02]  /*05a0*/  LDG.E.64.CONSTANT R8, desc[UR6][R8.64] ;  /* 0x0000000608087981 */ /* 0x000ee4000c1e9b00 */
[--C-:B------:R-:W-:Y:S02]  /*05b0*/  IMAD.WIDE R14, R15, 0x8, R2.reuse ;  /* 0x000000080f0e7825 */ /* 0x100fe400078e0202 */
[----:B------:R-:W4:Y:S02]  /*05c0*/  LDG.E.64.CONSTANT R10, desc[UR6][R10.64] ;  /* 0x000000060a0a7981 */ /* 0x000f24000c1e9b00 */
[----:B------:R-:W-:Y:S02]  /*05d0*/  IMAD.WIDE R20, R17, 0x8, R2 ;  /* 0x0000000811147825 */ /* 0x000fe400078e0202 */
[----:B------:R-:W5:Y:S04]  /*05e0*/  LDG.E.64.CONSTANT R14, desc[UR6][R14.64] ;  /* 0x000000060e0e7981 */ /* 0x000f68000c1e9b00 */
[----:B------:R-:W5:Y:S01]  /*05f0*/  LDG.E.64.CONSTANT R20, desc[UR6][R20.64] ;  /* 0x0000000614147981 */ /* 0x000f62000c1e9b00 */
[----:B--2---:R-:W-:-:S04]  /*0600*/  IMAD.WIDE R24, R7, 0x8, R4 ;  /* 0x0000000807187825 */ /* 0x004fc800078e0204 */
[----:B------:R-:W-:-:S04]  /*0610*/  IMAD.WIDE R16, R0, 0x8, R24 ;  /* 0x0000000800107825 */ /* 0x000fc800078e0218 */
[----:B------:R-:W-:-:S04]  /*0620*/  IMAD.WIDE R18, R0, 0x8, R16 ;  /* 0x0000000800127825 */ /* 0x000fc800078e0210 */
[----:B------:R-:W-:-:S04]  /*0630*/  IMAD.WIDE R22, R0, 0x8, R18 ;  /* 0x0000000800167825 */ /* 0x000fc800078e0212 */
[----:B------:R-:W-:-:S05]  /*0640*/  IMAD.IADD R7, R0, 0x1, R13 ;  /* 0x0000000100077824 */ /* 0x000fca00078e020d */
[----:B------:R-:W-:Y:S01]  /*0650*/  ISETP.GE.AND P0, PT, R7, UR5, PT ;  /* 0x0000000507007c0c */ /* 0x000fe2000bf06270 */
[----:B---3--:R0:W-:Y:S04]  /*0660*/  STG.E.64 desc[UR6][R24.64], R8 ;  /* 0x0000000818007986 */ /* 0x0081e8000c101b06 */
[----:B----4-:R0:W-:Y:S04]  /*0670*/  STG.E.64 desc[UR6][R16.64], R10 ;  /* 0x0000000a10007986 */ /* 0x0101e8000c101b06 */
[----:B-----5:R0:W-:Y:S04]  /*0680*/  STG.E.64 desc[UR6][R18.64], R14 ;  /* 0x0000000e12007986 */ /* 0x0201e8000c101b06 */
[----:B------:R0:W-:Y:S01]  /*0690*/  STG.E.64 desc[UR6][R22.64], R20 ;  /* 0x0000001416007986 */ /* 0x0001e2000c101b06 */
[----:B------:R-:W-:Y:S05]  /*06a0*/  @!P0 BRA `(.L_x_88) ;  /* 0xfffffffc00588947 */ /* 0x000fea000383ffff */
[----:B------:R-:W-:Y:S05]  /*06b0*/  EXIT ;  /* 0x000000000000794d */ /* 0x000fea0003800000 */
.L_x_89:
        /* <DEDUP_REMOVED lines=12> */
.L_x_186:


//--------------------- .text._Z27multiply_arrays_elementwisePKdPdi --------------------------
	.section	.text._Z27multiply_arrays_elementwisePKdPdi,"ax",@progbits
	.align	128
        .global         _Z27multiply_arrays_elementwisePKdPdi
        .type           _Z27multiply_arrays_elementwisePKdPdi,@function
        .size           _Z27multiply_arrays_elementwisePKdPdi,(.L_x_187 - _Z27multiply_arrays_elementwisePKdPdi)
        .other          _Z27multiply_arrays_elementwisePKdPdi,@"STO_CUDA_ENTRY STV_DEFAULT"
_Z27multiply_arrays_elementwisePKdPdi:
.text._Z27multiply_arrays_elementwisePKdPdi:
        /* <DEDUP_REMOVED lines=11> */
[C---:B------:R-:W-:Y:S01]  /*00b0*/  IADD3 R2, PT, PT, R0.reuse, R3, RZ ;  /* 0x0000000300027210 */ /* 0x040fe20007ffe0ff */
[----:B------:R-:W-:Y:S01]  /*00c0*/  IMAD.MOV R9, RZ, RZ, -R0 ;  /* 0x000000ffff097224 */ /* 0x000fe200078e0a00 */
[----:B------:R-:W-:Y:S01]  /*00d0*/  ISETP.NE.U32.AND P2, PT, R0, RZ, PT ;  /* 0x000000ff0000720c */ /* 0x000fe20003f45070 */
[----:B------:R-:W1:Y:S01]  /*00e0*/  LDCU.64 UR4, c[0x0][0x358] ;  /* 0x00006b00ff0477ac */ /* 0x000e620008000a00 */
[C---:B------:R-:W-:Y:S01]  /*00f0*/  ISETP.GE.AND P0, PT, R2.reuse, UR6, PT ;  /* 0x0000000602007c0c */ /* 0x040fe2000bf06270 */
[----:B------:R-:W-:Y:S01]  /*0100*/  BSSY.RECONVERGENT B0, `(.L_x_90) ;  /* 0x0000027000007945 */ /* 0x000fe20003800200 */
[----:B------:R-:W-:Y:S02]  /*0110*/  VIMNMX R7, PT, PT, R2, UR6, !PT ;  /* 0x0000000602077c48 */ /* 0x000fe4000ffe0100 */
[----:B------:R-:W-:-:S04]  /*0120*/  SEL R6, RZ, 0x1, P0 ;  /* 0x00000001ff067807 */ /* 0x000fc80000000000 */
[----:B------:R-:W-:Y:S01]  /*0130*/  IADD3 R7, PT, PT, R7, -R2, -R6 ;  /* 0x8000000207077210 */ /* 0x000fe20007ffe806 */
[----:B0-----:R-:W0:Y:S02]  /*0140*/  MUFU.RCP R8, R8 ;  /* 0x0000000800087308 */ /* 0x001e240000001000 */
[----:B0-----:R-:W-:-:S06]  /*0150*/  IADD3 R4, PT, PT, R8, 0xffffffe, RZ ;  /* 0x0ffffffe08047810 */ /* 0x001fcc0007ffe0ff */
[----:B------:R0:W2:Y:S02]  /*0160*/  F2I.FTZ.U32.TRUNC.NTZ R5, R4 ;  /* 0x0000000400057305 */ /* 0x0000a4000021f000 */
[----:B0-----:R-:W-:Y:S02]  /*0170*/  IMAD.MOV.U32 R4, RZ, RZ, RZ ;  /* 0x000000ffff047224 */ /* 0x001fe400078e00ff */
[----:B--2---:R-:W-:-:S04]  /*0180*/  IMAD R9, R9, R5, RZ ;  /* 0x0000000509097224 */ /* 0x004fc800078e02ff */
[----:B------:R-:W-:-:S06]  /*0190*/  IMAD.HI.U32 R8, R5, R9, R4 ;  /* 0x0000000905087227 */ /* 0x000fcc00078e0004 */
[----:B------:R-:W-:-:S05]  /*01a0*/  IMAD.HI.U32 R5, R8, R7, RZ ;  /* 0x0000000708057227 */ /* 0x000fca00078e00ff */
[----:B------:R-:W-:-:S05]  /*01b0*/  IADD3 R2, PT, PT, -R5, RZ, RZ ;  /* 0x000000ff05027210 */ /* 0x000fca0007ffe1ff */
[----:B------:R-:W-:-:S05]  /*01c0*/  IMAD R7, R0, R2, R7 ;  /* 0x0000000200077224 */ /* 0x000fca00078e0207 */
[----:B------:R-:W-:-:S13]  /*01d0*/  ISETP.GE.U32.AND P0, PT, R7, R0, PT ;  /* 0x000000000700720c */ /* 0x000fda0003f06070 */
[----:B------:R-:W-:Y:S01]  /*01e0*/  @P0 IMAD.IADD R7, R7, 0x1, -R0 ;  /* 0x0000000107070824 */ /* 0x000fe200078e0a00 */
[----:B------:R-:W-:-:S04]  /*01f0*/  @P0 IADD3 R5, PT, PT, R5, 0x1, RZ ;  /* 0x0000000105050810 */ /* 0x000fc80007ffe0ff */
[----:B------:R-:W-:-:S13]  /*0200*/  ISETP.GE.U32.AND P1, PT, R7, R0, PT ;  /* 0x000000000700720c */ /* 0x000fda0003f26070 */
[----:B------:R-:W-:Y:S01]  /*0210*/  @P1 VIADD R5, R5, 0x1 ;  /* 0x0000000105051836 */ /* 0x000fe20000000000 */
[----:B------:R-:W-:-:S04]  /*0220*/  @!P2 LOP3.LUT R5, RZ, R0, RZ, 0x33, !PT ;  /* 0x00000000ff05a212 */ /* 0x000fc800078e33ff */
[----:B------:R-:W-:-:S04]  /*0230*/  IADD3 R2, PT, PT, R6, R5, RZ ;  /* 0x0000000506027210 */ /* 0x000fc80007ffe0ff */
[C---:B------:R-:W-:Y:S02]  /*0240*/  LOP3.LUT R4, R2.reuse, 0x3, RZ, 0xc0, !PT ;  /* 0x0000000302047812 */ /* 0x040fe400078ec0ff */
[----:B------:R-:W-:Y:S02]  /*0250*/  ISETP.GE.U32.AND P1, PT, R2, 0x3, PT ;  /* 0x000000030200780c */ /* 0x000fe40003f26070 */
[----:B------:R-:W-:-:S13]  /*0260*/  ISETP.NE.AND P0, PT, R4, 0x3, PT ;  /* 0x000000030400780c */ /* 0x000fda0003f05270 */
[----:B-1----:R-:W-:Y:S05]  /*0270*/  @!P0 BRA `(.L_x_91) ;  /* 0x00000000003c8947 */ /* 0x002fea0003800000 */
[----:B------:R-:W0:Y:S01]  /*0280*/  LDC.64 R12, c[0x0][0x380] ;  /* 0x0000e000ff0c7b82 */ /* 0x000e220000000a00 */
[----:B------:R-:W-:-:S05]  /*0290*/  VIADD R2, R2, 0x1 ;  /* 0x0000000102027836 */ /* 0x000fca0000000000 */
[----:B------:R-:W-:Y:S02]  /*02a0*/  LOP3.LUT R2, R2, 0x3, RZ, 0xc0, !PT ;  /* 0x0000000302027812 */ /* 0x000fe400078ec0ff */
[----:B------:R-:W1:Y:S02]  /*02b0*/  LDC.64 R10, c[0x0][0x388] ;  /* 0x0000e200ff0a7b82 */ /* 0x000e640000000a00 */
[----:B------:R-:W-:-:S07]  /*02c0*/  IADD3 R2, PT, PT, -R2, RZ, RZ ;  /* 0x000000ff02027210 */ /* 0x000fce0007ffe1ff */
.L_x_92:
[----:B0-----:R-:W-:-:S04]  /*02d0*/  IMAD.WIDE R6, R3, 0x8, R12 ;  /* 0x0000000803067825 */ /* 0x001fc800078e020c */
[----:B-12---:R-:W-:Y:S02]  /*02e0*/  IMAD.WIDE R4, R3, 0x8, R10 ;  /* 0x0000000803047825 */ /* 0x006fe400078e020a */
[----:B------:R-:W2:Y:S04]  /*02f0*/  LDG.E.64 R6, desc[UR4][R6.64] ;  /* 0x0000000406067981 */ /* 0x000ea8000c1e1b00 */
[----:B------:R-:W2:Y:S01]  /*0300*/  LDG.E.64 R8, desc[UR4][R4.64] ;  /* 0x0000000404087981 */ /* 0x000ea2000c1e1b00 */
[----:B------:R-:W-:Y:S01]  /*0310*/  VIADD R2, R2, 0x1 ;  /* 0x0000000102027836 */ /* 0x000fe20000000000 */
[----:B------:R-:W-:-:S04]  /*0320*/  IADD3 R3, PT, PT, R0, R3, RZ ;  /* 0x0000000300037210 */ /* 0x000fc80007ffe0ff */
[----:B------:R-:W-:Y:S01]  /*0330*/  ISETP.NE.AND P0, PT, R2, RZ, PT ;  /* 0x000000ff0200720c */ /* 0x000fe20003f05270 */
[----:B--2---:R-:W-:-:S07]  /*0340*/  DMUL R8, R6, R8 ;  /* 0x0000000806087228 */ /* 0x004fce0000000000 */
[----:B------:R2:W-:Y:S05]  /*0350*/  STG.E.64 desc[UR4][R4.64], R8 ;  /* 0x0000000804007986 */ /* 0x0005ea000c101b04 */
[----:B------:R-:W-:Y:S05]  /*0360*/  @P0 BRA `(.L_x_92) ;  /* 0xfffffffc00d80947 */ /* 0x000fea000383ffff */
.L_x_91:
[----:B------:R-:W-:Y:S05]  /*0370*/  BSYNC.RECONVERGENT B0 ;  /* 0x0000000000007941 */ /* 0x000fea0003800200 */
.L_x_90:
[----:B------:R-:W-:Y:S05]  /*0380*/  @!P1 EXIT ;  /* 0x000000000000994d */ /* 0x000fea0003800000 */
.L_x_93:
[----:B-12---:R-:W0:Y:S08]  /*0390*/  LDC.64 R4, c[0x0][0x380] ;  /* 0x0000e000ff047b82 */ /* 0x006e300000000a00 */
[----:B------:R-:W1:Y:S01]  /*03a0*/  LDC.64 R6, c[0x0][0x388] ;  /* 0x0000e200ff067b82 */ /* 0x000e620000000a00 */
[----:B0-----:R-:W-:-:S05]  /*03b0*/  IMAD.WIDE R14, R3, 0x8, R4 ;  /* 0x00000008030e7825 */ /* 0x001fca00078e0204 */
[----:B------:R-:W2:Y:S01]  /*03c0*/  LDG.E.64 R4, desc[UR4][R14.64] ;  /* 0x000000040e047981 */ /* 0x000ea2000c1e1b00 */
[----:B-1----:R-:W-:-:S05]  /*03d0*/  IMAD.WIDE R20, R3, 0x8, R6 ;  /* 0x0000000803147825 */ /* 0x002fca00078e0206 */
[----:B------:R-:W2:Y:S01]  /*03e0*/  LDG.E.64 R6, desc[UR4][R20.64] ;  /* 0x0000000414067981 */ /* 0x000ea2000c1e1b00 */
[----:B------:R-:W-:Y:S01]  /*03f0*/  IMAD.WIDE R10, R0, 0x8, R20 ;  /* 0x00000008000a7825 */ /* 0x000fe200078e0214 */
[----:B--2---:R-:W-:-:S03]  /*0400*/  DMUL R4, R4, R6 ;  /* 0x0000000604047228 */ /* 0x004fc60000000000 */
[----:B------:R-:W-:-:S04]  /*0410*/  IMAD.WIDE R6, R0, 0x8, R14 ;  /* 0x0000000800067825 */ /* 0x000fc800078e020e */
[----:B------:R0:W-:Y:S04]  /*0420*/  STG.E.64 desc[UR4][R20.64], R4 ;  /* 0x0000000414007986 */ /* 0x0001e8000c101b04 */
[----:B------:R-:W2:Y:S04]  /*0430*/  LDG.E.64 R8, desc[UR4][R6.64] ;  /* 0x0000000406087981 */ /* 0x000ea8000c1e1b00 */
[----:B------:R-:W2:Y:S01]  /*0440*/  LDG.E.64 R12, desc[UR4][R10.64] ;  /* 0x000000040a0c7981 */ /* 0x000ea2000c1e1b00 */
[----:B------:R-:W-:Y:S01]  /*0450*/  IMAD.WIDE R16, R0, 0x8, R10 ;  /* 0x0000000800107825 */ /* 0x000fe200078e020a */
[----:B--2---:R-:W-:-:S03]  /*0460*/  DMUL R8, R8, R12 ;  /* 0x0000000c08087228 */ /* 0x004fc60000000000 */
[----:B------:R-:W-:-:S04]  /*0470*/  IMAD.WIDE R12, R0, 0x8, R6 ;  /* 0x00000008000c7825 */ /* 0x000fc800078e0206 */
[----:B------:R1:W-:Y:S04]  /*0480*/  STG.E.64 desc[UR4][R10.64], R8 ;  /* 0x000000080a007986 */ /* 0x0003e8000c101b04 */
[----:B------:R-:W2:Y:S04]  /*0490*/  LDG.E.64 R14, desc[UR4][R12.64] ;  /* 0x000000040c0e7981 */ /* 0x000ea8000c1e1b00 */
[----:B------:R-:W2:Y:S01]  /*04a0*/  LDG.E.64 R18, desc[UR4][R16.64] ;  /* 0x0000000410127981 */ /* 0x000ea2000c1e1b00 */
[----:B0-----:R-:W-:Y:S01]  /*04b0*/  IMAD.WIDE R4, R0, 0x8, R16 ;  /* 0x0000000800047825 */ /* 0x001fe200078e0210 */
[----:B--2---:R-:W-:-:S03]  /*04c0*/  DMUL R14, R14, R18 ;  /* 0x000000120e0e7228 */ /* 0x004fc60000000000 */
[----:B------:R-:W-:-:S04]  /*04d0*/  IMAD.WIDE R18, R0, 0x8, R12 ;  /* 0x0000000800127825 */ /* 0x000fc800078e020c */
[----:B------:R1:W-:Y:S04]  /*04e0*/  STG.E.64 desc[UR4][R16.64], R14 ;  /* 0x0000000e10007986 */ /* 0x0003e8000c101b04 */
[----:B------:R-:W2:Y:S04]  /*04f0*/  LDG.E.64 R18, desc[UR4][R18.64] ;  /* 0x0000000412127981 */ /* 0x000ea8000c1e1b00 */
[----:B------:R-:W2:Y:S01]  /*0500*/  LDG.E.64 R6, desc[UR4][R4.64] ;  /* 0x0000000404067981 */ /* 0x000ea2000c1e1b00 */
[----:B------:R-:W-:-:S04]  /*0510*/  LEA R3, R0, R3, 0x2 ;  /* 0x0000000300037211 */ /* 0x000fc800078e10ff */
[----:B------:R-:W-:Y:S01]  /*0520*/  ISETP.GE.AND P0, PT, R3, UR6, PT ;  /* 0x0000000603007c0c */ /* 0x000fe2000bf06270 */
[----:B--2---:R-:W-:-:S07]  /*0530*/  DMUL R6, R18, R6 ;  /* 0x0000000612067228 */ /* 0x004fce0000000000 */
[----:B------:R1:W-:Y:S05]  /*0540*/  STG.E.64 desc[UR4][R4.64], R6 ;  /* 0x0000000604007986 */ /* 0x0003ea000c101b04 */
[----:B------:R-:W-:Y:S05]  /*0550*/  @!P0 BRA `(.L_x_93) ;  /* 0xfffffffc008c8947 */ /* 0x000fea000383ffff */
[----:B------:R-:W-:Y:S05]  /*0560*/  EXIT ;  /* 0x000000000000794d */ /* 0x000fea0003800000 */
.L_x_94:
        /* <DEDUP_REMOVED lines=9> */
.L_x_187:


//--------------------- .text._Z25divide_arrays_elementwisePKdS0_Pdi --------------------------
	.section	.text._Z25divide_arrays_elementwisePKdS0_Pdi,"ax",@progbits
	.align	128
        .global         _Z25divide_arrays_elementwisePKdS0_Pdi
        .type           _Z25divide_arrays_elementwisePKdS0_Pdi,@function
        .size           _Z25divide_arrays_elementwisePKdS0_Pdi,(.L_x_179 - _Z25divide_arrays_elementwisePKdS0_Pdi)
        .other          _Z25divide_arrays_elementwisePKdS0_Pdi,@"STO_CUDA_ENTRY STV_DEFAULT"
_Z25divide_arrays_elementwisePKdS0_Pdi:
.text._Z25divide_arrays_elementwisePKdS0_Pdi:
        /* <DEDUP_REMOVED lines=14> */
[----:B------:R-:W-:Y:S02]  /*00e0*/  BSSY.RECONVERGENT B0, `(.L_x_95) ;  /* 0x000003d000007945 */ /* 0x000fe40003800200 */
[C---:B------:R-:W-:Y:S02]  /*00f0*/  ISETP.GE.AND P0, PT, R2.reuse, UR5, PT ;  /* 0x0000000502007c0c */ /* 0x040fe4000bf06270 */
[----:B------:R-:W-:Y:S01]  /*0100*/  VIMNMX R7, PT, PT, R2, UR5, !PT ;  /* 0x0000000502077c48 */ /* 0x000fe2000ffe0100 */
[----:B------:R-:W1:Y:S01]  /*0110*/  LDCU.64 UR4, c[0x0][0x358] ;  /* 0x00006b00ff0477ac */ /* 0x000e620008000a00 */
[----:B------:R-:W-:-:S04]  /*0120*/  SEL R9, RZ, 0x1, P0 ;  /* 0x00000001ff097807 */ /* 0x000fc80000000000 */
[----:B------:R-:W-:Y:S01]  /*0130*/  IADD3 R2, PT, PT, R7, -R2, -R9 ;  /* 0x8000000207027210 */ /* 0x000fe20007ffe809 */
[----:B0-----:R-:W0:Y:S02]  /*0140*/  MUFU.RCP R6, R6 ;  /* 0x0000000600067308 */ /* 0x001e240000001000 */
[----:B0-----:R-:W-:-:S06]  /*0150*/  VIADD R4, R6, 0xffffffe ;  /* 0x0ffffffe06047836 */ /* 0x001fcc0000000000 */
[----:B------:R0:W2:Y:S02]  /*0160*/  F2I.FTZ.U32.TRUNC.NTZ R5, R4 ;  /* 0x0000000400057305 */ /* 0x0000a4000021f000 */
[----:B0-----:R-:W-:Y:S02]  /*0170*/  IMAD.MOV.U32 R4, RZ, RZ, RZ ;  /* 0x000000ffff047224 */ /* 0x001fe400078e00ff */
[----:B--2---:R-:W-:-:S04]  /*0180*/  IMAD R11, R11, R5, RZ ;  /* 0x000000050b0b7224 */ /* 0x004fc800078e02ff */
[----:B------:R-:W-:-:S06]  /*0190*/  IMAD.HI.U32 R5, R5, R11, R4 ;  /* 0x0000000b05057227 */ /* 0x000fcc00078e0004 */
[----:B------:R-:W-:-:S04]  /*01a0*/  IMAD.HI.U32 R4, R5, R2, RZ ;  /* 0x0000000205047227 */ /* 0x000fc800078e00ff */
[----:B------:R-:W-:-:S04]  /*01b0*/  IMAD.MOV R5, RZ, RZ, -R4 ;  /* 0x000000ffff057224 */ /* 0x000fc800078e0a04 */
[----:B------:R-:W-:-:S05]  /*01c0*/  IMAD R2, R3, R5, R2 ;  /* 0x0000000503027224 */ /* 0x000fca00078e0202 */
[----:B------:R-:W-:-:S13]  /*01d0*/  ISETP.GE.U32.AND P0, PT, R2, R3, PT ;  /* 0x000000030200720c */ /* 0x000fda0003f06070 */
[----:B------:R-:W-:Y:S01]  /*01e0*/  @P0 IMAD.IADD R2, R2, 0x1, -R3 ;  /* 0x0000000102020824 */ /* 0x000fe200078e0a03 */
[----:B------:R-:W-:-:S04]  /*01f0*/  @P0 IADD3 R4, PT, PT, R4, 0x1, RZ ;  /* 0x0000000104040810 */ /* 0x000fc80007ffe0ff */
[----:B------:R-:W-:-:S13]  /*0200*/  ISETP.GE.U32.AND P1, PT, R2, R3, PT ;  /* 0x000000030200720c */ /* 0x000fda0003f26070 */
[----:B------:R-:W-:Y:S01]  /*0210*/  @P1 VIADD R4, R4, 0x1 ;  /* 0x0000000104041836 */ /* 0x000fe20000000000 */
[----:B------:R-:W-:-:S05]  /*0220*/  @!P2 LOP3.LUT R4, RZ, R3, RZ, 0x33, !PT ;  /* 0x00000003ff04a212 */ /* 0x000fca00078e33ff */
[----:B------:R-:W-:-:S05]  /*0230*/  IMAD.IADD R9, R9, 0x1, R4 ;  /* 0x0000000109097824 */ /* 0x000fca00078e0204 */
[----:B------:R-:W-:-:S04]  /*0240*/  LOP3.LUT R2, R9, 0x3, RZ, 0xc0, !PT ;  /* 0x0000000309027812 */ /* 0x000fc800078ec0ff */
[----:B------:R-:W-:-:S13]  /*0250*/  ISETP.NE.AND P0, PT, R2, 0x3, PT ;  /* 0x000000030200780c */ /* 0x000fda0003f05270 */
[----:B-1----:R-:W-:Y:S05]  /*0260*/  @!P0 BRA `(.L_x_96) ;  /* 0x0000000000908947 */ /* 0x002fea0003800000 */
[----:B------:R-:W0:Y:S01]  /*0270*/  LDC.64 R18, c[0x0][0x390] ;  /* 0x0000e400ff127b82 */ /* 0x000e220000000a00 */
[----:B------:R-:W-:-:S05]  /*0280*/  VIADD R2, R9, 0x1 ;  /* 0x0000000109027836 */ /* 0x000fca0000000000 */
[----:B------:R-:W-:Y:S02]  /*0290*/  LOP3.LUT R2, R2, 0x3, RZ, 0xc0, !PT ;  /* 0x0000000302027812 */ /* 0x000fe400078ec0ff */
[----:B------:R-:W1:Y:S03]  /*02a0*/  LDC.64 R12, c[0x0][0x380] ;  /* 0x0000e000ff0c7b82 */ /* 0x000e660000000a00 */
[----:B------:R-:W-:-:S05]  /*02b0*/  IMAD.MOV R14, RZ, RZ, -R2 ;  /* 0x000000ffff0e7224 */ /* 0x000fca00078e0a02 */
[----:B------:R-:W2:Y:S02]  /*02c0*/  LDC.64 R16, c[0x0][0x388] ;  /* 0x0000e200ff107b82 */ /* 0x000ea40000000a00 */
.L_x_99:
[----:B--2---:R-:W-:-:S06]  /*02d0*/  IMAD.WIDE R20, R0, 0x8, R16 ;  /* 0x0000000800147825 */ /* 0x004fcc00078e0210 */
[----:B------:R-:W2:Y:S01]  /*02e0*/  LDG.E.64 R20, desc[UR4][R20.64] ;  /* 0x0000000414147981 */ /* 0x000ea2000c1e1b00 */
[----:B-1----:R-:W-:-:S06]  /*02f0*/  IMAD.WIDE R6, R0, 0x8, R12 ;  /* 0x0000000800067825 */ /* 0x002fcc00078e020c */
[----:B---3--:R-:W3:Y:S01]  /*0300*/  LDG.E.64 R6, desc[UR4][R6.64] ;  /* 0x0000000406067981 */ /* 0x008ee2000c1e1b00 */
[----:B------:R-:W-:Y:S01]  /*0310*/  IMAD.MOV.U32 R4, RZ, RZ, 0x1 ;  /* 0x00000001ff047424 */ /* 0x000fe200078e00ff */
[----:B------:R-:W-:Y:S01]  /*0320*/  IADD3 R14, PT, PT, R14, 0x1, RZ ;  /* 0x000000010e0e7810 */ /* 0x000fe20007ffe0ff */
[----:B------:R-:W-:Y:S03]  /*0330*/  BSSY.RECONVERGENT B1, `(.L_x_97) ;  /* 0x0000014000017945 */ /* 0x000fe60003800200 */
[----:B------:R-:W-:Y:S01]  /*0340*/  ISETP.NE.AND P1, PT, R14, RZ, PT ;  /* 0x000000ff0e00720c */ /* 0x000fe20003f25270 */
[----:B--2---:R-:W1:Y:S01]  /*0350*/  MUFU.RCP64H R5, R21 ;  /* 0x0000001500057308 */ /* 0x004e620000001800 */
[----:B---3--:R-:W-:Y:S01]  /*0360*/  FSETP.GEU.AND P2, PT, |R7|, 6.5827683646048100446e-37, PT ;  /* 0x036000000700780b */ /* 0x008fe20003f4e200 */
[----:B-1----:R-:W-:-:S08]  /*0370*/  DFMA R10, -R20, R4, 1 ;  /* 0x3ff00000140a742b */ /* 0x002fd00000000104 */
[----:B------:R-:W-:-:S08]  /*0380*/  DFMA R10, R10, R10, R10 ;  /* 0x0000000a0a0a722b */ /* 0x000fd0000000000a */
[----:B------:R-:W-:-:S08]  /*0390*/  DFMA R10, R4, R10, R4 ;  /* 0x0000000a040a722b */ /* 0x000fd00000000004 */
[----:B------:R-:W-:-:S08]  /*03a0*/  DFMA R4, -R20, R10, 1 ;  /* 0x3ff000001404742b */ /* 0x000fd0000000010a */
[----:B------:R-:W-:-:S08]  /*03b0*/  DFMA R4, R10, R4, R10 ;  /* 0x000000040a04722b */ /* 0x000fd0000000000a */
[----:B------:R-:W-:-:S08]  /*03c0*/  DMUL R10, R6, R4 ;  /* 0x00000004060a7228 */ /* 0x000fd00000000000 */
[----:B------:R-:W-:-:S08]  /*03d0*/  DFMA R22, -R20, R10, R6 ;  /* 0x0000000a1416722b */ /* 0x000fd00000000106 */
[----:B------:R-:W-:Y:S01]  /*03e0*/  DFMA R4, R4, R22, R10 ;  /* 0x000000160404722b */ /* 0x000fe2000000000a */
[----:B0-----:R-:W-:-:S09]  /*03f0*/  IMAD.WIDE R10, R0, 0x8, R18 ;  /* 0x00000008000a7825 */ /* 0x001fd200078e0212 */
[----:B------:R-:W-:-:S05]  /*0400*/  FFMA R2, RZ, R21, R5 ;  /* 0x00000015ff027223 */ /* 0x000fca0000000005 */
[----:B------:R-:W-:-:S13]  /*0410*/  FSETP.GT.AND P0, PT, |R2|, 1.469367938527859385e-39, PT ;  /* 0x001000000200780b */ /* 0x000fda0003f04200 */
[----:B------:R-:W-:Y:S05]  /*0420*/  @P0 BRA P2, `(.L_x_98) ;  /* 0x0000000000100947 */ /* 0x000fea0001000000 */
[----:B------:R-:W-:Y:S01]  /*0430*/  IMAD.MOV.U32 R4, RZ, RZ, R6 ;  /* 0x000000ffff047224 */ /* 0x000fe200078e0006 */
[----:B------:R-:W-:Y:S01]  /*0440*/  MOV R2, 0x470 ;  /* 0x0000047000027802 */ /* 0x000fe20000000f00 */
[----:B------:R-:W-:-:S07]  /*0450*/  IMAD.MOV.U32 R5, RZ, RZ, R21 ;  /* 0x000000ffff057224 */ /* 0x000fce00078e0015 */
[----:B------:R-:W-:Y:S05]  /*0460*/  CALL.REL.NOINC `($__internal_2_$__cuda_sm20_div_rn_f64_full) ;  /* 0x0000000400dc7944 */ /* 0x000fea0003c00000 */
.L_x_98:
[----:B------:R-:W-:Y:S05]  /*0470*/  BSYNC.RECONVERGENT B1 ;  /* 0x0000000000017941 */ /* 0x000fea0003800200 */
.L_x_97:
[----:B------:R3:W-:Y:S01]  /*0480*/  STG.E.64 desc[UR4][R10.64], R4 ;  /* 0x000000040a007986 */ /* 0x0007e2000c101b04 */
[----:B------:R-:W-:Y:S01]  /*0490*/  IMAD.IADD R0, R3, 0x1, R0 ;  /* 0x0000000103007824 */ /* 0x000fe200078e0200 */
[----:B------:R-:W-:Y:S06]  /*04a0*/  @P1 BRA `(.L_x_99) ;  /* 0xfffffffc00881947 */ /* 0x000fec000383ffff */
.L_x_96:
[----:B------:R-:W-:Y:S05]  /*04b0*/  BSYNC.RECONVERGENT B0 ;  /* 0x0000000000007941 */ /* 0x000fea0003800200 */
.L_x_95:
[----:B------:R-:W0:Y:S01]  /*04c0*/  LDC.64 R14, c[0x0][0x390] ;  /* 0x0000e400ff0e7b82 */ /* 0x000e220000000a00 */
[----:B------:R-:W-:Y:S01]  /*04d0*/  ISETP.GE.U32.AND P0, PT, R9, 0x3, PT ;  /* 0x000000030900780c */ /* 0x000fe20003f06070 */
[----:B------:R-:W1:Y:S06]  /*04e0*/  LDCU UR6, c[0x0][0x398] ;  /* 0x00007300ff0677ac */ /* 0x000e6c0008000800 */
[----:B------:R-:W2:Y:S08]  /*04f0*/  LDC.64 R12, c[0x0][0x380] ;  /* 0x0000e000ff0c7b82 */ /* 0x000eb00000000a00 */
[----:B---3--:R-:W3:Y:S01]  /*0500*/  LDC.64 R10, c[0x0][0x388] ;  /* 0x0000e200ff0a7b82 */ /* 0x008ee20000000a00 */
[----:B-1----:R-:W-:Y:S05]  /*0510*/  @!P0 EXIT ;  /* 0x000000000000894d */ /* 0x002fea0003800000 */
.L_x_108:
[----:B---3--:R-:W-:-:S05]  /*0520*/  IMAD.WIDE R16, R0, 0x8, R10 ;  /* 0x0000000800107825 */ /* 0x008fca00078e020a */
[----:B------:R-:W3:Y:S01]  /*0530*/  LDG.E.64 R20, desc[UR4][R16.64] ;  /* 0x0000000410147981 */ /* 0x000ee2000c1e1b00 */
[----:B--2---:R-:W-:-:S05]  /*0540*/  IMAD.WIDE R18, R0, 0x8, R12 ;  /* 0x0000000800127825 */ /* 0x004fca00078e020c */
[----:B------:R-:W2:Y:S01]  /*0550*/  LDG.E.64 R6, desc[UR4][R18.64] ;  /* 0x0000000412067981 */ /* 0x000ea2000c1e1b00 */
[----:B------:R-:W-:Y:S01]  /*0560*/  IMAD.MOV.U32 R4, RZ, RZ, 0x1 ;  /* 0x00000001ff047424 */ /* 0x000fe200078e00ff */
[----:B------:R-:W-:Y:S01]  /*0570*/  BSSY.RECONVERGENT B0, `(.L_x_100) ;  /* 0x0000012000007945 */ /* 0x000fe20003800200 */
[----:B---3--:R-:W1:Y:S01]  /*0580*/  MUFU.RCP64H R5, R21 ;  /* 0x0000001500057308 */ /* 0x008e620000001800 */
[----:B--2---:R-:W-:-:S03]  /*0590*/  FSETP.GEU.AND P1, PT, |R7|, 6.5827683646048100446e-37, PT ;  /* 0x036000000700780b */ /* 0x004fc60003f2e200 */
        /* <DEDUP_REMOVED lines=12> */
[----:B------:R-:W-:Y:S02]  /*0660*/  MOV R5, R21 ;  /* 0x0000001500057202 */ /* 0x000fe40000000f00 */
[----:B------:R-:W-:-:S07]  /*0670*/  MOV R2, 0x690 ;  /* 0x0000069000027802 */ /* 0x000fce0000000f00 */
[----:B0-----:R-:W-:Y:S05]  /*0680*/  CALL.REL.NOINC `($__internal_2_$__cuda_sm20_div_rn_f64_full) ;  /* 0x0000000400547944 */ /* 0x001fea0003c00000 */
.L_x_101:
[----:B------:R-:W-:Y:S05]  /*0690*/  BSYNC.RECONVERGENT B0 ;  /* 0x0000000000007941 */ /* 0x000fea0003800200 */
.L_x_100:
[----:B0-----:R-:W-:-:S04]  /*06a0*/  IMAD.WIDE R24, R0, 0x8, R14 ;  /* 0x0000000800187825 */ /* 0x001fc800078e020e */
[C---:B------:R-:W-:Y:S01]  /*06b0*/  IMAD.WIDE R16, R3.reuse, 0x8, R16 ;  /* 0x0000000803107825 */ /* 0x040fe200078e0210 */
[----:B------:R0:W-:Y:S04]  /*06c0*/  STG.E.64 desc[UR4][R24.64], R4 ;  /* 0x0000000418007986 */ /* 0x0001e8000c101b04 */
[----:B------:R-:W2:Y:S01]  /*06d0*/  LDG.E.64 R20, desc[UR4][R16.64] ;  /* 0x0000000410147981 */ /* 0x000ea2000c1e1b00 */
[----:B------:R-:W-:-:S05]  /*06e0*/  IMAD.WIDE R18, R3, 0x8, R18 ;  /* 0x0000000803127825 */ /* 0x000fca00078e0212 */
[----:B------:R-:W3:Y:S01]  /*06f0*/  LDG.E.64 R6, desc[UR4][R18.64] ;  /* 0x0000000412067981 */ /* 0x000ee2000c1e1b00 */
[----:B------:R-:W-:Y:S01]  /*0700*/  IMAD.MOV.U32 R8, RZ, RZ, 0x1 ;  /* 0x00000001ff087424 */ /* 0x000fe200078e00ff */
[----:B------:R-:W-:Y:S01]  /*0710*/  BSSY.RECONVERGENT B0, `(.L_x_102) ;  /* 0x0000012000007945 */ /* 0x000fe20003800200 */
[----:B--2---:R-:W1:Y:S01]  /*0720*/  MUFU.RCP64H R9, R21 ;  /* 0x0000001500097308 */ /* 0x004e620000001800 */
[----:B---3--:R-:W-:-:S03]  /*0730*/  FSETP.GEU.AND P1, PT, |R7|, 6.5827683646048100446e-37, PT ;  /* 0x036000000700780b */ /* 0x008fc60003f2e200 */
[----:B-1----:R-:W-:-:S08]  /*0740*/  DFMA R22, -R20, R8, 1 ;  /* 0x3ff000001416742b */ /* 0x002fd00000000108 */
[----:B------:R-:W-:-:S08]  /*0750*/  DFMA R22, R22, R22, R22 ;  /* 0x000000161616722b */ /* 0x000fd00000000016 */
[----:B------:R-:W-:-:S08]  /*0760*/  DFMA R22, R8, R22, R8 ;  /* 0x000000160816722b */ /* 0x000fd00000000008 */
[----:B------:R-:W-:-:S08]  /*0770*/  DFMA R8, -R20, R22, 1 ;  /* 0x3ff000001408742b */ /* 0x000fd00000000116 */
[----:B------:R-:W-:-:S08]  /*0780*/  DFMA R8, R22, R8, R22 ;  /* 0x000000081608722b */ /* 0x000fd00000000016 */
[----:B0-----:R-:W-:-:S08]  /*0790*/  DMUL R4, R6, R8 ;  /* 0x0000000806047228 */ /* 0x001fd00000000000 */
[----:B------:R-:W-:-:S08]  /*07a0*/  DFMA R22, -R20, R4, R6 ;  /* 0x000000041416722b */ /* 0x000fd00000000106 */
[----:B------:R-:W-:-:S10]  /*07b0*/  DFMA R4, R8, R22, R4 ;  /* 0x000000160804722b */ /* 0x000fd40000000004 */
[----:B------:R-:W-:-:S05]  /*07c0*/  FFMA R2, RZ, R21, R5 ;  /* 0x00000015ff027223 */ /* 0x000fca0000000005 */
[----:B------:R-:W-:-:S13]  /*07d0*/  FSETP.GT.AND P0, PT, |R2|, 1.469367938527859385e-39, PT ;  /* 0x001000000200780b */ /* 0x000fda0003f04200 */
[----:B------:R-:W-:Y:S05]  /*07e0*/  @P0 BRA P1, `(.L_x_103) ;  /* 0x0000000000100947 */ /* 0x000fea0000800000 */
[----:B------:R-:W-:Y:S01]  /*07f0*/  IMAD.MOV.U32 R4, RZ, RZ, R6 ;  /* 0x000000ffff047224 */ /* 0x000fe200078e0006 */
[----:B------:R-:W-:Y:S01]  /*0800*/  MOV R2, 0x830 ;  /* 0x0000083000027802 */ /* 0x000fe20000000f00 */
[----:B------:R-:W-:-:S07]  /*0810*/  IMAD.MOV.U32 R5, RZ, RZ, R21 ;  /* 0x000000ffff057224 */ /* 0x000fce00078e0015 */
[----:B------:R-:W-:Y:S05]  /*0820*/  CALL.REL.NOINC `($__internal_2_$__cuda_sm20_div_rn_f64_full) ;  /* 0x0000000000ec7944 */ /* 0x000fea0003c00000 */
.L_x_103:
[----:B------:R-:W-:Y:S05]  /*0830*/  BSYNC.RECONVERGENT B0 ;  /* 0x0000000000007941 */ /* 0x000fea0003800200 */
.L_x_102:
[----:B------:R-:W-:-:S04]  /*0840*/  IMAD.WIDE R24, R3, 0x8, R24 ;  /* 0x0000000803187825 */ /* 0x000fc800078e0218 */
        /* <DEDUP_REMOVED lines=23> */
[----:B------:R-:W-:Y:S05]  /*09c0*/  CALL.REL.NOINC `($__internal_2_$__cuda_sm20_div_rn_f64_full) ;  /* 0x0000000000847944 */ /* 0x000fea0003c00000 */
.L_x_105:
[----:B------:R-:W-:Y:S05]  /*09d0*/  BSYNC.RECONVERGENT B0 ;  /* 0x0000000000007941 */ /* 0x000fea0003800200 */
.L_x_104:
[----:B------:R-:W-:-:S04]  /*09e0*/  IMAD.WIDE R24, R3, 0x8, R24 ;  /* 0x0000000803187825 */ /* 0x000fc800078e0218 */
[C---:B------:R-:W-:Y:S01]  /*09f0*/  IMAD.WIDE R20, R3.reuse, 0x8, R16 ;  /* 0x0000000803147825 */ /* 0x040fe200078e0210 */
[----:B------:R0:W-:Y:S05]  /*0a00*/  STG.E.64 desc[UR4][R24.64], R4 ;  /* 0x0000000418007986 */ /* 0x0001ea000c101b04 */
[----:B------:R-:W2:Y:S01]  /*0a10*/  LDG.E.64 R20, desc[UR4][R20.64] ;  /* 0x0000000414147981 */ /* 0x000ea2000c1e1b00 */
[----:B------:R-:W-:-:S06]  /*0a20*/  IMAD.WIDE R6, R3, 0x8, R18 ;  /* 0x0000000803067825 */ /* 0x000fcc00078e0212 */
        /* <DEDUP_REMOVED lines=20> */
.L_x_107:
[----:B------:R-:W-:Y:S05]  /*0b70*/  BSYNC.RECONVERGENT B0 ;  /* 0x0000000000007941 */ /* 0x000fea0003800200 */
.L_x_106:
[----:B------:R-:W-:-:S04]  /*0b80*/  IMAD.WIDE R24, R3, 0x8, R24 ;  /* 0x0000000803187825 */ /* 0x000fc800078e0218 */
[----:B------:R-:W-:Y:S01]  /*0b90*/  IMAD R0, R3, 0x4, R0 ;  /* 0x0000000403007824 */ /* 0x000fe200078e0200 */
[----:B------:R1:W-:Y:S04]  /*0ba0*/  STG.E.64 desc[UR4][R24.64], R4 ;  /* 0x0000000418007986 */ /* 0x0003e8000c101b04 */
[----:B------:R-:W-:-:S13]  /*0bb0*/  ISETP.GE.AND P0, PT, R0, UR6, PT ;  /* 0x0000000600007c0c */ /* 0x000fda000bf06270 */
[----:B-1----:R-:W-:Y:S05]  /*0bc0*/  @!P0 BRA `(.L_x_108) ;  /* 0xfffffff800548947 */ /* 0x002fea000383ffff */
[----:B------:R-:W-:Y:S05]  /*0bd0*/  EXIT ;  /* 0x000000000000794d */ /* 0x000fea0003800000 */
        .weak           $__internal_2_$__cuda_sm20_div_rn_f64_full
        .type           $__internal_2_$__cuda_sm20_div_rn_f64_full,@function
        .size           $__internal_2_$__cuda_sm20_div_rn_f64_full,(.L_x_179 - $__internal_2_$__cuda_sm20_div_rn_f64_full)
$__internal_2_$__cuda_sm20_div_rn_f64_full:
[C---:B------:R-:W-:Y:S01]  /*0be0*/  FSETP.GEU.AND P0, PT, |R5|.reuse, 1.469367938527859385e-39, PT ;  /* 0x001000000500780b */ /* 0x040fe20003f0e200 */
[----:B------:R-:W-:Y:S01]  /*0bf0*/  IMAD.MOV.U32 R22, RZ, RZ, R20 ;  /* 0x000000ffff167224 */ /* 0x000fe200078e0014 */
[----:B------:R-:W-:Y:S01]  /*0c00*/  MOV R23, R5 ;  /* 0x0000000500177202 */ /* 0x000fe20000000f00 */
[----:B------:R-:W-:Y:S01]  /*0c10*/  IMAD.MOV.U32 R29, RZ, RZ, R7 ;  /* 0x000000ffff1d7224 */ /* 0x000fe200078e0007 */
[C---:B------:R-:W-:Y:S01]  /*0c20*/  LOP3.LUT R21, R5.reuse, 0x800fffff, RZ, 0xc0, !PT ;  /* 0x800fffff05157812 */ /* 0x040fe200078ec0ff */
[----:B------:R-:W-:Y:S01]  /*0c30*/  IMAD.MOV.U32 R30, RZ, RZ, 0x1 ;  /* 0x00000001ff1e7424 */ /* 0x000fe200078e00ff */
[----:B------:R-:W-:Y:S01]  /*0c40*/  LOP3.LUT R5, R5, 0x7ff00000, RZ, 0xc0, !PT ;  /* 0x7ff0000005057812 */ /* 0x000fe200078ec0ff */
[----:B------:R-:W-:Y:S01]  /*0c50*/  IMAD.MOV.U32 R28, RZ, RZ, R4 ;  /* 0x000000ffff1c7224 */ /* 0x000fe200078e0004 */
[----:B------:R-:W-:Y:S01]  /*0c60*/  LOP3.LUT R21, R21, 0x3ff00000, RZ, 0xfc, !PT ;  /* 0x3ff0000015157812 */ /* 0x000fe200078efcff */
[----:B------:R-:W-:Y:S01]  /*0c70*/  IMAD.MOV.U32 R6, RZ, RZ, 0x1ca00000 ;  /* 0x1ca00000ff067424 */ /* 0x000fe200078e00ff */
[C---:B------:R-:W-:Y:S01]  /*0c80*/  FSETP.GEU.AND P3, PT, |R29|.reuse, 1.469367938527859385e-39, PT ;  /* 0x001000001d00780b */ /* 0x040fe20003f6e200 */
[----:B------:R-:W-:Y:S01]  /*0c90*/  BSSY.RECONVERGENT B2, `(.L_x_109) ;  /* 0x0000054000027945 */ /* 0x000fe20003800200 */
[----:B------:R-:W-:Y:S01]  /*0ca0*/  LOP3.LUT R4, R29, 0x7ff00000, RZ, 0xc0, !PT ;  /* 0x7ff000001d047812 */ /* 0x000fe200078ec0ff */
[----:B------:R-:W-:-:S03]  /*0cb0*/  @!P0 DMUL R20, R22, 8.98846567431157953865e+307 ;  /* 0x7fe0000016148828 */ /* 0x000fc60000000000 */
[----:B------:R-:W-:-:S03]  /*0cc0*/  ISETP.GE.U32.AND P2, PT, R4, R5, PT ;  /* 0x000000050400720c */ /* 0x000fc60003f46070 */
[----:B------:R-:W0:Y:S01]  /*0cd0*/  MUFU.RCP64H R31, R21 ;  /* 0x00000015001f7308 */ /* 0x000e220000001800 */
[----:B------:R-:W-:-:S03]  /*0ce0*/  SEL R8, R6, 0x63400000, !P2 ;  /* 0x6340000006087807 */ /* 0x000fc60005000000 */
[----:B------:R-:W-:Y:S02]  /*0cf0*/  @!P3 LOP3.LUT R7, R23, 0x7ff00000, RZ, 0xc0, !PT ;  /* 0x7ff000001707b812 */ /* 0x000fe400078ec0ff */
[----:B------:R-:W-:Y:S02]  /*0d00*/  @!P3 MOV R34, RZ ;  /* 0x000000ff0022b202 */ /* 0x000fe40000000f00 */
[----:B------:R-:W-:Y:S02]  /*0d10*/  @!P3 ISETP.GE.U32.AND P4, PT, R4, R7, PT ;  /* 0x000000070400b20c */ /* 0x000fe40003f86070 */
[----:B------:R-:W-:Y:S02]  /*0d20*/  @!P0 LOP3.LUT R5, R21, 0x7ff00000, RZ, 0xc0, !PT ;  /* 0x7ff0000015058812 */ /* 0x000fe400078ec0ff */
[----:B------:R-:W-:-:S04]  /*0d30*/  @!P3 SEL R7, R6, 0x63400000, !P4 ;  /* 0x634000000607b807 */ /* 0x000fc80006000000 */
[----:B------:R-:W-:Y:S01]  /*0d40*/  @!P3 LOP3.LUT R7, R7, 0x80000000, R29, 0xf8, !PT ;  /* 0x800000000707b812 */ /* 0x000fe200078ef81d */
[----:B0-----:R-:W-:-:S03]  /*0d50*/  DFMA R26, R30, -R20, 1 ;  /* 0x3ff000001e1a742b */ /* 0x001fc60000000814 */
[----:B------:R-:W-:-:S05]  /*0d60*/  @!P3 LOP3.LUT R35, R7, 0x100000, RZ, 0xfc, !PT ;  /* 0x001000000723b812 */ /* 0x000fca00078efcff */
[----:B------:R-:W-:-:S08]  /*0d70*/  DFMA R26, R26, R26, R26 ;  /* 0x0000001a1a1a722b */ /* 0x000fd0000000001a */
[----:B------:R-:W-:Y:S01]  /*0d80*/  DFMA R30, R30, R26, R30 ;  /* 0x0000001a1e1e722b */ /* 0x000fe2000000001e */
[----:B------:R-:W-:Y:S01]  /*0d90*/  LOP3.LUT R27, R8, 0x800fffff, R29, 0xf8, !PT ;  /* 0x800fffff081b7812 */ /* 0x000fe200078ef81d */
[----:B------:R-:W-:-:S06]  /*0da0*/  IMAD.MOV.U32 R26, RZ, RZ, R28 ;  /* 0x000000ffff1a7224 */ /* 0x000fcc00078e001c */
[----:B------:R-:W-:Y:S02]  /*0db0*/  DFMA R32, R30, -R20, 1 ;  /* 0x3ff000001e20742b */ /* 0x000fe40000000814 */
[----:B------:R-:W-:-:S06]  /*0dc0*/  @!P3 DFMA R26, R26, 2, -R34 ;  /* 0x400000001a1ab82b */ /* 0x000fcc0000000822 */
[----:B------:R-:W-:-:S04]  /*0dd0*/  DFMA R30, R30, R32, R30 ;  /* 0x000000201e1e722b */ /* 0x000fc8000000001e */
[----:B------:R-:W-:-:S04]  /*0de0*/  @!P3 LOP3.LUT R4, R27, 0x7ff00000, RZ, 0xc0, !PT ;  /* 0x7ff000001b04b812 */ /* 0x000fc800078ec0ff */
[----:B------:R-:W-:Y:S01]  /*0df0*/  DMUL R32, R30, R26 ;  /* 0x0000001a1e207228 */ /* 0x000fe20000000000 */
[----:B------:R-:W-:-:S05]  /*0e00*/  VIADD R7, R4, 0xffffffff ;  /* 0xffffffff04077836 */ /* 0x000fca0000000000 */
[----:B------:R-:W-:Y:S01]  /*0e10*/  ISETP.GT.U32.AND P0, PT, R7, 0x7feffffe, PT ;  /* 0x7feffffe0700780c */ /* 0x000fe20003f04070 */
[----:B------:R-:W-:Y:S01]  /*0e20*/  VIADD R7, R5, 0xffffffff ;  /* 0xffffffff05077836 */ /* 0x000fe20000000000 */
[----:B------:R-:W-:-:S04]  /*0e30*/  DFMA R34, R32, -R20, R26 ;  /* 0x800000142022722b */ /* 0x000fc8000000001a */
[----:B------:R-:W-:-:S04]  /*0e40*/  ISETP.GT.U32.OR P0, PT, R7, 0x7feffffe, P0 ;  /* 0x7feffffe0700780c */ /* 0x000fc80000704470 */
[----:B------:R-:W-:-:S09]  /*0e50*/  DFMA R30, R30, R34, R32 ;  /* 0x000000221e1e722b */ /* 0x000fd20000000020 */
[----:B------:R-:W-:Y:S05]  /*0e60*/  @P0 BRA `(.L_x_110) ;  /* 0x0000000000780947 */ /* 0x000fea0003800000 */
[----:B------:R-:W-:Y:S01]  /*0e70*/  LOP3.LUT R4, R29, 0x7ff00000, RZ, 0xc0, !PT ;  /* 0x7ff000001d047812 */ /* 0x000fe200078ec0ff */
[----:B------:R-:W-:Y:S01]  /*0e80*/  IMAD.MOV.U32 R28, RZ, RZ, RZ ;  /* 0x000000ffff1c7224 */ /* 0x000fe200078e00ff */
[----:B------:R-:W-:-:S04]  /*0e90*/  LOP3.LUT R5, R23, 0x7ff00000, RZ, 0xc0, !PT ;  /* 0x7ff0000017057812 */ /* 0x000fc800078ec0ff */
        /* <DEDUP_REMOVED lines=10> */
[----:B------:R-:W-:-:S09]  /*0f40*/  MOV R28, RZ ;  /* 0x000000ff001c7202 */ /* 0x000fd20000000f00 */
[C---:B------:R-:W-:Y:S02]  /*0f50*/  FSETP.NEU.AND P0, PT, R21.reuse, RZ, PT ;  /* 0x000000ff1500720b */ /* 0x040fe40003f0d000 */
[----:B------:R-:W-:-:S04]  /*0f60*/  LOP3.LUT R5, R21, 0x80000000, R23, 0x48, !PT ;  /* 0x8000000015057812 */ /* 0x000fc800078e4817 */
[----:B------:R-:W-:-:S07]  /*0f70*/  LOP3.LUT R29, R5, R29, RZ, 0xfc, !PT ;  /* 0x0000001d051d7212 */ /* 0x000fce00078efcff */
[----:B------:R-:W-:Y:S05]  /*0f80*/  @!P0 BRA `(.L_x_111) ;  /* 0x0000000000908947 */ /* 0x000fea0003800000 */
[----:B------:R-:W-:Y:S01]  /*0f90*/  IMAD.MOV R21, RZ, RZ, -R6 ;  /* 0x000000ffff157224 */ /* 0x000fe200078e0a06 */
[----:B------:R-:W-:Y:S01]  /*0fa0*/  IADD3 R6, PT, PT, -R6, -0x43300000, RZ ;  /* 0xbcd0000006067810 */ /* 0x000fe20007ffe1ff */
[----:B------:R-:W-:-:S06]  /*0fb0*/  IMAD.MOV.U32 R20, RZ, RZ, RZ ;  /* 0x000000ffff147224 */ /* 0x000fcc00078e00ff */
[----:B------:R-:W-:Y:S02]  /*0fc0*/  DFMA R20, R32, -R20, R30 ;  /* 0x800000142014722b */ /* 0x000fe4000000001e */
[----:B------:R-:W-:-:S08]  /*0fd0*/  DMUL.RP R30, R30, R28 ;  /* 0x0000001c1e1e7228 */ /* 0x000fd00000008000 */
[----:B------:R-:W-:Y:S02]  /*0fe0*/  FSETP.NEU.AND P0, PT, |R21|, R6, PT ;  /* 0x000000061500720b */ /* 0x000fe40003f0d200 */
[----:B------:R-:W-:Y:S02]  /*0ff0*/  LOP3.LUT R5, R31, R5, RZ, 0x3c, !PT ;  /* 0x000000051f057212 */ /* 0x000fe400078e3cff */
[----:B------:R-:W-:Y:S02]  /*1000*/  FSEL R4, R30, R32, !P0 ;  /* 0x000000201e047208 */ /* 0x000fe40004000000 */
[----:B------:R-:W-:-:S03]  /*1010*/  FSEL R5, R5, R33, !P0 ;  /* 0x0000002105057208 */ /* 0x000fc60004000000 */
[----:B------:R-:W-:Y:S02]  /*1020*/  IMAD.MOV.U32 R32, RZ, RZ, R4 ;  /* 0x000000ffff207224 */ /* 0x000fe400078e0004 */
[----:B------:R-:W-:Y:S01]  /*1030*/  IMAD.MOV.U32 R33, RZ, RZ, R5 ;  /* 0x000000ffff217224 */ /* 0x000fe200078e0005 */
[----:B------:R-:W-:Y:S06]  /*1040*/  BRA `(.L_x_111) ;  /* 0x0000000000607947 */ /* 0x000fec0003800000 */
.L_x_110:
[----:B------:R-:W-:-:S14]  /*1050*/  DSETP.NAN.AND P0, PT, R28, R28, PT ;  /* 0x0000001c1c00722a */ /* 0x000fdc0003f08000 */
[----:B------:R-:W-:Y:S05]  /*1060*/  @P0 BRA `(.L_x_112) ;  /* 0x00000000004c0947 */ /* 0x000fea0003800000 */
[----:B------:R-:W-:-:S14]  /*1070*/  DSETP.NAN.AND P0, PT, R22, R22, PT ;  /* 0x000000161600722a */ /* 0x000fdc0003f08000 */
[----:B------:R-:W-:Y:S05]  /*1080*/  @P0 BRA `(.L_x_113) ;  /* 0x0000000000340947 */ /* 0x000fea0003800000 */
[----:B------:R-:W-:Y:S01]  /*1090*/  ISETP.NE.AND P0, PT, R4, R5, PT ;  /* 0x000000050400720c */ /* 0x000fe20003f05270 */
[----:B------:R-:W-:Y:S01]  /*10a0*/  IMAD.MOV.U32 R33, RZ, RZ, -0x80000 ;  /* 0xfff80000ff217424 */ /* 0x000fe200078e00ff */
[----:B------:R-:W-:-:S11]  /*10b0*/  MOV R32, 0x0 ;  /* 0x0000000000207802 */ /* 0x000fd60000000f00 */
[----:B------:R-:W-:Y:S05]  /*10c0*/  @!P0 BRA `(.L_x_111) ;  /* 0x0000000000408947 */ /* 0x000fea0003800000 */
[----:B------:R-:W-:Y:S02]  /*10d0*/  ISETP.NE.AND P0, PT, R4, 0x7ff00000, PT ;  /* 0x7ff000000400780c */ /* 0x000fe40003f05270 */
[----:B------:R-:W-:Y:S02]  /*10e0*/  LOP3.LUT R23, R29, 0x80000000, R23, 0x48, !PT ;  /* 0x800000001d177812 */ /* 0x000fe400078e4817 */
[----:B------:R-:W-:-:S13]  /*10f0*/  ISETP.EQ.OR P0, PT, R5, RZ, !P0 ;  /* 0x000000ff0500720c */ /* 0x000fda0004702670 */
[----:B------:R-:W-:Y:S01]  /*1100*/  @P0 LOP3.LUT R4, R23, 0x7ff00000, RZ, 0xfc, !PT ;  /* 0x7ff0000017040812 */ /* 0x000fe200078efcff */
[----:B------:R-:W-:Y:S02]  /*1110*/  @!P0 IMAD.MOV.U32 R32, RZ, RZ, RZ ;  /* 0x000000ffff208224 */ /* 0x000fe400078e00ff */
[----:B------:R-:W-:Y:S01]  /*1120*/  @!P0 IMAD.MOV.U32 R33, RZ, RZ, R23 ;  /* 0x000000ffff218224 */ /* 0x000fe200078e0017 */
[----:B------:R-:W-:Y:S01]  /*1130*/  @P0 MOV R33, R4 ;  /* 0x0000000400210202 */ /* 0x000fe20000000f00 */
[----:B------:R-:W-:Y:S01]  /*1140*/  @P0 IMAD.MOV.U32 R32, RZ, RZ, RZ ;  /* 0x000000ffff200224 */ /* 0x000fe200078e00ff */
[----:B------:R-:W-:Y:S06]  /*1150*/  BRA `(.L_x_111) ;  /* 0x00000000001c7947 */ /* 0x000fec0003800000 */
.L_x_113:
[----:B------:R-:W-:Y:S01]  /*1160*/  LOP3.LUT R5, R23, 0x80000, RZ, 0xfc, !PT ;  /* 0x0008000017057812 */ /* 0x000fe200078efcff */
[----:B------:R-:W-:-:S04]  /*1170*/  IMAD.MOV.U32 R32, RZ, RZ, R22 ;  /* 0x000000ffff207224 */ /* 0x000fc800078e0016 */
[----:B------:R-:W-:Y:S01]  /*1180*/  IMAD.MOV.U32 R33, RZ, RZ, R5 ;  /* 0x000000ffff217224 */ /* 0x000fe200078e0005 */
[----:B------:R-:W-:Y:S06]  /*1190*/  BRA `(.L_x_111) ;  /* 0x00000000000c7947 */ /* 0x000fec0003800000 */
.L_x_112:
[----:B------:R-:W-:Y:S01]  /*11a0*/  LOP3.LUT R5, R29, 0x80000, RZ, 0xfc, !PT ;  /* 0x000800001d057812 */ /* 0x000fe200078efcff */
[----:B------:R-:W-:-:S04]  /*11b0*/  IMAD.MOV.U32 R32, RZ, RZ, R28 ;  /* 0x000000ffff207224 */ /* 0x000fc800078e001c */
[----:B------:R-:W-:-:S07]  /*11c0*/  IMAD.MOV.U32 R33, RZ, RZ, R5 ;  /* 0x000000ffff217224 */ /* 0x000fce00078e0005 */
.L_x_111:
[----:B------:R-:W-:Y:S05]  /*11d0*/  BSYNC.RECONVERGENT B2 ;  /* 0x0000000000027941 */ /* 0x000fea0003800200 */
.L_x_109:
[----:B------:R-:W-:Y:S01]  /*11e0*/  IMAD.MOV.U32 R6, RZ, RZ, R2 ;  /* 0x000000ffff067224 */ /* 0x000fe200078e0002 */
[----:B------:R-:W-:Y:S01]  /*11f0*/  MOV R4, R32 ;  /* 0x0000002000047202 */ /* 0x000fe20000000f00 */
[----:B------:R-:W-:Y:S02]  /*1200*/  IMAD.MOV.U32 R7, RZ, RZ, 0x0 ;  /* 0x00000000ff077424 */ /* 0x000fe400078e00ff */
[----:B------:R-:W-:Y:S02]  /*1210*/  IMAD.MOV.U32 R5, RZ, RZ, R33 ;  /* 0x000000ffff057224 */ /* 0x000fe400078e0021 */
[----:B------:R-:W-:Y:S05]  /*1220*/  RET.REL.NODEC R6 `(_Z25divide_arrays_elementwisePKdS0_Pdi) ;  /* 0xffffffec06747950 */ /* 0x000fea0003c3ffff */
.L_x_114:
        /* <DEDUP_REMOVED lines=13> */
.L_x_179:


//--------------------- .text._Z10add_arraysPKdPdi --------------------------
	.section	.text._Z10add_arraysPKdPdi,"ax",@progbits
	.align	128
        .global         _Z10add_arraysPKdPdi
        .type           _Z10add_arraysPKdPdi,@function
        .size           _Z10add_arraysPKdPdi,(.L_x_189 - _Z10add_arraysPKdPdi)
        .other          _Z10add_arraysPKdPdi,@"STO_CUDA_ENTRY STV_DEFAULT"
_Z10add_arraysPKdPdi:
.text._Z10add_arraysPKdPdi:
        /* <DEDUP_REMOVED lines=45> */
.L_x_117:
[----:B0-----:R-:W-:-:S04]  /*02d0*/  IMAD.WIDE R6, R3, 0x8, R12 ;  /* 0x0000000803067825 */ /* 0x001fc800078e020c */
[----:B-12---:R-:W-:Y:S02]  /*02e0*/  IMAD.WIDE R4, R3, 0x8, R10 ;  /* 0x0000000803047825 */ /* 0x006fe400078e020a */
[----:B------:R-:W2:Y:S04]  /*02f0*/  LDG.E.64 R6, desc[UR4][R6.64] ;  /* 0x0000000406067981 */ /* 0x000ea8000c1e1b00 */
[----:B------:R-:W2:Y:S01]  /*0300*/  LDG.E.64 R8, desc[UR4][R4.64] ;  /* 0x0000000404087981 */ /* 0x000ea2000c1e1b00 */
[----:B------:R-:W-:Y:S01]  /*0310*/  VIADD R2, R2, 0x1 ;  /* 0x0000000102027836 */ /* 0x000fe20000000000 */
[----:B------:R-:W-:-:S04]  /*0320*/  IADD3 R3, PT, PT, R0, R3, RZ ;  /* 0x0000000300037210 */ /* 0x000fc80007ffe0ff */
[----:B------:R-:W-:Y:S01]  /*0330*/  ISETP.NE.AND P0, PT, R2, RZ, PT ;  /* 0x000000ff0200720c */ /* 0x000fe20003f05270 */
[----:B--2---:R-:W-:-:S07]  /*0340*/  DADD R8, R6, R8 ;  /* 0x0000000006087229 */ /* 0x004fce0000000008 */
[----:B------:R2:W-:Y:S05]  /*0350*/  STG.E.64 desc[UR4][R4.64], R8 ;  /* 0x0000000804007986 */ /* 0x0005ea000c101b04 */
[----:B------:R-:W-:Y:S05]  /*0360*/  @P0 BRA `(.L_x_117) ;  /* 0xfffffffc00d80947 */ /* 0x000fea000383ffff */
.L_x_116:
[----:B------:R-:W-:Y:S05]  /*0370*/  BSYNC.RECONVERGENT B0 ;  /* 0x0000000000007941 */ /* 0x000fea0003800200 */
.L_x_115:
[----:B------:R-:W-:Y:S05]  /*0380*/  @!P1 EXIT ;  /* 0x000000000000994d */ /* 0x000fea0003800000 */
.L_x_118:
[----:B-12---:R-:W0:Y:S08]  /*0390*/  LDC.64 R4, c[0x0][0x380] ;  /* 0x0000e000ff047b82 */ /* 0x006e300000000a00 */
[----:B------:R-:W1:Y:S01]  /*03a0*/  LDC.64 R6, c[0x0][0x388] ;  /* 0x0000e200ff067b82 */ /* 0x000e620000000a00 */
[----:B0-----:R-:W-:-:S05]  /*03b0*/  IMAD.WIDE R14, R3, 0x8, R4 ;  /* 0x00000008030e7825 */ /* 0x001fca00078e0204 */
[----:B------:R-:W2:Y:S01]  /*03c0*/  LDG.E.64 R4, desc[UR4][R14.64] ;  /* 0x000000040e047981 */ /* 0x000ea2000c1e1b00 */
[----:B-1----:R-:W-:-:S05]  /*03d0*/  IMAD.WIDE R20, R3, 0x8, R6 ;  /* 0x0000000803147825 */ /* 0x002fca00078e0206 */
[----:B------:R-:W2:Y:S01]  /*03e0*/  LDG.E.64 R6, desc[UR4][R20.64] ;  /* 0x0000000414067981 */ /* 0x000ea2000c1e1b00 */
[----:B------:R-:W-:Y:S01]  /*03f0*/  IMAD.WIDE R10, R0, 0x8, R20 ;  /* 0x00000008000a7825 */ /* 0x000fe200078e0214 */
[----:B--2---:R-:W-:-:S03]  /*0400*/  DADD R4, R4, R6 ;  /* 0x0000000004047229 */ /* 0x004fc60000000006 */
[----:B------:R-:W-:-:S04]  /*0410*/  IMAD.WIDE R6, R0, 0x8, R14 ;  /* 0x0000000800067825 */ /* 0x000fc800078e020e */
[----:B------:R0:W-:Y:S04]  /*0420*/  STG.E.64 desc[UR4][R20.64], R4 ;  /* 0x0000000414007986 */ /* 0x0001e8000c101b04 */
[----:B------:R-:W2:Y:S04]  /*0430*/  LDG.E.64 R8, desc[UR4][R6.64] ;  /* 0x0000000406087981 */ /* 0x000ea8000c1e1b00 */
[----:B------:R-:W2:Y:S01]  /*0440*/  LDG.E.64 R12, desc[UR4][R10.64] ;  /* 0x000000040a0c7981 */ /* 0x000ea2000c1e1b00 */
[----:B------:R-:W-:Y:S01]  /*0450*/  IMAD.WIDE R16, R0, 0x8, R10 ;  /* 0x0000000800107825 */ /* 0x000fe200078e020a */
[----:B--2---:R-:W-:-:S03]  /*0460*/  DADD R8, R8, R12 ;  /* 0x0000000008087229 */ /* 0x004fc6000000000c */
[----:B------:R-:W-:-:S04]  /*0470*/  IMAD.WIDE R12, R0, 0x8, R6 ;  /* 0x00000008000c7825 */ /* 0x000fc800078e0206 */
[----:B------:R1:W-:Y:S04]  /*0480*/  STG.E.64 desc[UR4][R10.64], R8 ;  /* 0x000000080a007986 */ /* 0x0003e8000c101b04 */
[----:B------:R-:W2:Y:S04]  /*0490*/  LDG.E.64 R14, desc[UR4][R12.64] ;  /* 0x000000040c0e7981 */ /* 0x000ea8000c1e1b00 */
[----:B------:R-:W2:Y:S01]  /*04a0*/  LDG.E.64 R18, desc[UR4][R16.64] ;  /* 0x0000000410127981 */ /* 0x000ea2000c1e1b00 */
[----:B0-----:R-:W-:Y:S01]  /*04b0*/  IMAD.WIDE R4, R0, 0x8, R16 ;  /* 0x0000000800047825 */ /* 0x001fe200078e0210 */
[----:B--2---:R-:W-:-:S03]  /*04c0*/  DADD R14, R14, R18 ;  /* 0x000000000e0e7229 */ /* 0x004fc60000000012 */
[----:B------:R-:W-:-:S04]  /*04d0*/  IMAD.WIDE R18, R0, 0x8, R12 ;  /* 0x0000000800127825 */ /* 0x000fc800078e020c */
[----:B------:R1:W-:Y:S04]  /*04e0*/  STG.E.64 desc[UR4][R16.64], R14 ;  /* 0x0000000e10007986 */ /* 0x0003e8000c101b04 */
[----:B------:R-:W2:Y:S04]  /*04f0*/  LDG.E.64 R18, desc[UR4][R18.64] ;  /* 0x0000000412127981 */ /* 0x000ea8000c1e1b00 */
[----:B------:R-:W2:Y:S01]  /*0500*/  LDG.E.64 R6, desc[UR4][R4.64] ;  /* 0x0000000404067981 */ /* 0x000ea2000c1e1b00 */
[----:B------:R-:W-:-:S04]  /*0510*/  LEA R3, R0, R3, 0x2 ;  /* 0x0000000300037211 */ /* 0x000fc800078e10ff */
[----:B------:R-:W-:Y:S01]  /*0520*/  ISETP.GE.AND P0, PT, R3, UR6, PT ;  /* 0x0000000603007c0c */ /* 0x000fe2000bf06270 */
[----:B--2---:R-:W-:-:S07]  /*0530*/  DADD R6, R18, R6 ;  /* 0x0000000012067229 */ /* 0x004fce0000000006 */
[----:B------:R1:W-:Y:S05]  /*0540*/  STG.E.64 desc[UR4][R4.64], R6 ;  /* 0x0000000604007986 */ /* 0x0003ea000c101b04 */
[----:B------:R-:W-:Y:S05]  /*0550*/  @!P0 BRA `(.L_x_118) ;  /* 0xfffffffc008c8947 */ /* 0x000fea000383ffff */
[----:B------:R-:W-:Y:S05]  /*0560*/  EXIT ;  /* 0x000000000000794d */ /* 0x000fea0003800000 */
.L_x_119:
        /* <DEDUP_REMOVED lines=9> */
.L_x_189:


//--------------------- .text._Z10fill_arrayPddi  --------------------------
	.section	.text._Z10fill_arrayPddi,"ax",@progbits
	.align	128
        .global         _Z10fill_arrayPddi
        .type           _Z10fill_arrayPddi,@function
        .size           _Z10fill_arrayPddi,(.L_x_190 - _Z10fill_arrayPddi)
        .other          _Z10fill_arrayPddi,@"STO_CUDA_ENTRY STV_DEFAULT"
_Z10fill_arrayPddi:
.text._Z10fill_arrayPddi:
        /* <DEDUP_REMOVED lines=21> */
[----:B0-----:R-:W-:-:S06]  /*0150*/  VIADD R4, R6, 0xffffffe ;  /* 0x0ffffffe06047836 */ /* 0x001fcc0000000000 */
[----:B------:R0:W2:Y:S02]  /*0160*/  F2I.FTZ.U32.TRUNC.NTZ R5, R4 ;  /* 0x0000000400057305 */ /* 0x0000a4000021f000 */
[----:B0-----:R-:W-:Y:S02]  /*0170*/  IMAD.MOV.U32 R4, RZ, RZ, RZ ;  /* 0x000000ffff047224 */ /* 0x001fe400078e00ff */
[----:B--2---:R-:W-:-:S04]  /*0180*/  IMAD R9, R9, R5, RZ ;  /* 0x0000000509097224 */ /* 0x004fc800078e02ff */
[----:B------:R-:W-:Y:S02]  /*0190*/  IMAD.HI.U32 R6, R5, R9, R4 ;  /* 0x0000000905067227 */ /* 0x000fe400078e0004 */
[----:B------:R-:W0:Y:S04]  /*01a0*/  LDC.64 R4, c[0x0][0x380] ;  /* 0x0000e000ff047b82 */ /* 0x000e280000000a00 */
[----:B------:R-:W-:-:S04]  /*01b0*/  IMAD.HI.U32 R9, R6, R7, RZ ;  /* 0x0000000706097227 */ /* 0x000fc800078e00ff */
[----:B------:R-:W-:-:S04]  /*01c0*/  IMAD.MOV R2, RZ, RZ, -R9 ;  /* 0x000000ffff027224 */ /* 0x000fc800078e0a09 */
[----:B------:R-:W-:-:S05]  /*01d0*/  IMAD R7, R0, R2, R7 ;  /* 0x0000000200077224 */ /* 0x000fca00078e0207 */
[----:B------:R-:W-:-:S13]  /*01e0*/  ISETP.GE.U32.AND P0, PT, R7, R0, PT ;  /* 0x000000000700720c */ /* 0x000fda0003f06070 */
[----:B------:R-:W-:Y:S01]  /*01f0*/  @P0 IADD3 R7, PT, PT, -R0, R7, RZ ;  /* 0x0000000700070210 */ /* 0x000fe20007ffe1ff */
        /* <DEDUP_REMOVED lines=8> */
[----:B------:R-:W-:-:S13]  /*0280*/  ISETP.NE.AND P0, PT, R8, 0x3, PT ;  /* 0x000000030800780c */ /* 0x000fda0003f05270 */
[----:B01----:R-:W-:Y:S05]  /*0290*/  @!P0 BRA `(.L_x_121) ;  /* 0x00000000002c8947 */ /* 0x003fea0003800000 */
[----:B------:R-:W0:Y:S01]  /*02a0*/  LDC.64 R10, c[0x0][0x380] ;  /* 0x0000e000ff0a7b82 */ /* 0x000e220000000a00 */
[----:B------:R-:W-:-:S04]  /*02b0*/  IADD3 R2, PT, PT, R2, 0x1, RZ ;  /* 0x0000000102027810 */ /* 0x000fc80007ffe0ff */
[----:B------:R-:W-:-:S03]  /*02c0*/  LOP3.LUT R2, R2, 0x3, RZ, 0xc0, !PT ;  /* 0x0000000302027812 */ /* 0x000fc600078ec0ff */
[----:B------:R-:W1:Y:S02]  /*02d0*/  LDC.64 R12, c[0x0][0x388] ;  /* 0x0000e200ff0c7b82 */ /* 0x000e640000000a00 */
[----:B------:R-:W-:-:S07]  /*02e0*/  IMAD.MOV R2, RZ, RZ, -R2 ;  /* 0x000000ffff027224 */ /* 0x000fce00078e0a02 */
.L_x_122:
[----:B0-----:R-:W-:Y:S01]  /*02f0*/  IMAD.WIDE R8, R3, 0x8, R10 ;  /* 0x0000000803087825 */ /* 0x001fe200078e020a */
[----:B------:R-:W-:-:S03]  /*0300*/  IADD3 R2, PT, PT, R2, 0x1, RZ ;  /* 0x0000000102027810 */ /* 0x000fc60007ffe0ff */
[----:B------:R-:W-:Y:S01]  /*0310*/  IMAD.IADD R3, R0, 0x1, R3 ;  /* 0x0000000100037824 */ /* 0x000fe200078e0203 */
[----:B-1----:R3:W-:Y:S01]  /*0320*/  STG.E.64 desc[UR4][R8.64], R12 ;  /* 0x0000000c08007986 */ /* 0x0027e2000c101b04 */
[----:B------:R-:W-:-:S13]  /*0330*/  ISETP.NE.AND P0, PT, R2, RZ, PT ;  /* 0x000000ff0200720c */ /* 0x000fda0003f05270 */
[----:B---3--:R-:W-:Y:S05]  /*0340*/  @P0 BRA `(.L_x_122) ;  /* 0xfffffffc00e80947 */ /* 0x008fea000383ffff */
.L_x_121:
[----:B------:R-:W-:Y:S05]  /*0350*/  BSYNC.RECONVERGENT B0 ;  /* 0x0000000000007941 */ /* 0x000fea0003800200 */
.L_x_120:
[----:B------:R-:W-:Y:S05]  /*0360*/  @!P1 EXIT ;  /* 0x000000000000994d */ /* 0x000fea0003800000 */
.L_x_123:
[----:B0-----:R-:W-:Y:S01]  /*0370*/  IMAD.WIDE R14, R3, 0x8, R4 ;  /* 0x00000008030e7825 */ /* 0x001fe200078e0204 */
[----:B------:R-:W-:-:S04]  /*0380*/  LEA R3, R0, R3, 0x2 ;  /* 0x0000000300037211 */ /* 0x000fc800078e10ff */
[----:B--2---:R0:W-:Y:S01]  /*0390*/  STG.E.64 desc[UR4][R14.64], R6 ;  /* 0x000000060e007986 */ /* 0x0041e2000c101b04 */
[----:B------:R-:W-:Y:S01]  /*03a0*/  IMAD.WIDE R8, R0, 0x8, R14 ;  /* 0x0000000800087825 */ /* 0x000fe200078e020e */
[----:B------:R-:W-:-:S04]  /*03b0*/  ISETP.GE.AND P0, PT, R3, UR6, PT ;  /* 0x0000000603007c0c */ /* 0x000fc8000bf06270 */
[----:B------:R0:W-:Y:S01]  /*03c0*/  STG.E.64 desc[UR4][R8.64], R6 ;  /* 0x0000000608007986 */ /* 0x0001e2000c101b04 */
[----:B------:R-:W-:-:S05]  /*03d0*/  IMAD.WIDE R10, R0, 0x8, R8 ;  /* 0x00000008000a7825 */ /* 0x000fca00078e0208 */
[----:B------:R0:W-:Y:S01]  /*03e0*/  STG.E.64 desc[UR4][R10.64], R6 ;  /* 0x000000060a007986 */ /* 0x0001e2000c101b04 */
[----:B------:R-:W-:-:S05]  /*03f0*/  IMAD.WIDE R12, R0, 0x8, R10 ;  /* 0x00000008000c7825 */ /* 0x000fca00078e020a */
[----:B------:R0:W-:Y:S01]  /*0400*/  STG.E.64 desc[UR4][R12.64], R6 ;  /* 0x000000060c007986 */ /* 0x0001e2000c101b04 */
[----:B------:R-:W-:Y:S05]  /*0410*/  @!P0 BRA `(.L_x_123) ;  /* 0xfffffffc00d48947 */ /* 0x000fea000383ffff */
[----:B------:R-:W-:Y:S05]  /*0420*/  EXIT ;  /* 0x000000000000794d */ /* 0x000fea0003800000 */
.L_x_124:
        /* <DEDUP_REMOVED lines=13> */
.L_x_190:


//--------------------- .text._Z12cuda_subdiagPKdiiPd --------------------------
	.section	.text._Z12cuda_subdiagPKdiiPd,"ax",@progbits
	.align	128
        .global         _Z12cuda_subdiagPKdiiPd
        .type           _Z12cuda_subdiagPKdiiPd,@function
        .size           _Z12cuda_subdiagPKdiiPd,(.L_x_191 - _Z12cuda_subdiagPKdiiPd)
        .other          _Z12cuda_subdiagPKdiiPd,@"STO_CUDA_ENTRY STV_DEFAULT"
_Z12cuda_subdiagPKdiiPd:
.text._Z12cuda_subdiagPKdiiPd:
[----:B------:R-:W-:Y:S01]  /*0000*/  LDC R1, c[0x0][0x37c] ;  /* 0x0000df00ff017b82 */ /* 0x000fe20000000800 */
[----:B------:R-:W0:Y:S01]  /*0010*/  S2R R6, SR_TID.X ;  /* 0x0000000000067919 */ /* 0x000e220000002100 */
[----:B------:R-:W1:Y:S01]  /*0020*/  LDCU UR6, c[0x0][0x38c] ;  /* 0x00007180ff0677ac */ /* 0x000e620008000800 */
[----:B------:R-:W-:Y:S01]  /*0030*/  BSSY.RECONVERGENT B0, `(.L_x_125) ;  /* 0x0000019000007945 */ /* 0x000fe20003800200 */
[----:B------:R-:W2:Y:S01]  /*0040*/  S2R R0, SR_CTAID.X ;  /* 0x0000000000007919 */ /* 0x000ea20000002500 */
[----:B------:R-:W3:Y:S01]  /*0050*/  LDCU UR7, c[0x0][0x360] ;  /* 0x00006c00ff0777ac */ /* 0x000ee20008000800 */
[----:B------:R-:W3:Y:S01]  /*0060*/  LDCU UR4, c[0x0][0x370] ;  /* 0x00006e00ff0477ac */ /* 0x000ee20008000800 */
[----:B------:R-:W-:Y:S01]  /*0070*/  UMOV UR5, 0x1 ;  /* 0x0000000100057882 */ /* 0x000fe20000000000 */
[----:B------:R-:W4:Y:S01]  /*0080*/  LDCU.64 UR12, c[0x0][0x358] ;  /* 0x00006b00ff0c77ac */ /* 0x000f220008000a00 */
[----:B-1----:R-:W-:Y:S02]  /*0090*/  USHF.L.U32 UR5, UR5, UR6, URZ ;  /* 0x0000000605057299 */ /* 0x002fe400080006ff */
[----:B---3--:R-:W-:Y:S01]  /*00a0*/  UIMAD UR4, UR7, UR4, URZ ;  /* 0x00000004070472a4 */ /* 0x008fe2000f8e02ff */
[----:B0-----:R-:W-:Y:S01]  /*00b0*/  ISETP.GE.AND P0, PT, R6, UR6, PT ;  /* 0x0000000606007c0c */ /* 0x001fe2000bf06270 */
[----:B--2---:R-:W-:-:S05]  /*00c0*/  IMAD R0, R0, UR7, R6 ;  /* 0x0000000700007c24 */ /* 0x004fca000f8e0206 */
[----:B------:R-:W-:-:S07]  /*00d0*/  ISETP.GE.AND P1, PT, R0, UR5, PT ;  /* 0x0000000500007c0c */ /* 0x000fce000bf26270 */
[----:B----4-:R-:W-:Y:S06]  /*00e0*/  @P0 BRA `(.L_x_126) ;  /* 0x0000000000340947 */ /* 0x010fec0003800000 */
[----:B------:R-:W0:Y:S01]  /*00f0*/  S2R R7, SR_CgaCtaId ;  /* 0x0000000000077919 */ /* 0x000e220000008800 */
[----:B------:R-:W1:Y:S01]  /*0100*/  LDC R11, c[0x0][0x388] ;  /* 0x0000e200ff0b7b82 */ /* 0x000e620000000800 */
[----:B------:R-:W-:-:S07]  /*0110*/  MOV R2, 0x400 ;  /* 0x0000040000027802 */ /* 0x000fce0000000f00 */
[----:B------:R-:W2:Y:S01]  /*0120*/  LDC.64 R4, c[0x0][0x380] ;  /* 0x0000e000ff047b82 */ /* 0x000ea20000000a00 */
[----:B0-----:R-:W-:-:S07]  /*0130*/  LEA R7, R7, R2, 0x18 ;  /* 0x0000000207077211 */ /* 0x001fce00078ec0ff */
.L_x_127:
[----:B01----:R-:W-:-:S04]  /*0140*/  IMAD R3, R11, UR6, R6 ;  /* 0x000000060b037c24 */ /* 0x003fc8000f8e0206 */
[----:B--2---:R-:W-:-:S06]  /*0150*/  IMAD.WIDE R2, R3, 0x8, R4 ;  /* 0x0000000803027825 */ /* 0x004fcc00078e0204 */
[----:B------:R-:W2:Y:S01]  /*0160*/  LDG.E.64.CONSTANT R2, desc[UR12][R2.64] ;  /* 0x0000000c02027981 */ /* 0x000ea2000c1e9b00 */
[C---:B------:R-:W-:Y:S02]  /*0170*/  IMAD R9, R6.reuse, 0x8, R7 ;  /* 0x0000000806097824 */ /* 0x040fe400078e0207 */
[----:B------:R-:W-:-:S05]  /*0180*/  VIADD R6, R6, UR7 ;  /* 0x0000000706067c36 */ /* 0x000fca0008000000 */
[----:B------:R-:W-:Y:S01]  /*0190*/  ISETP.GE.AND P0, PT, R6, UR6, PT ;  /* 0x0000000606007c0c */ /* 0x000fe2000bf06270 */
[----:B--2---:R0:W-:-:S12]  /*01a0*/  STS.64 [R9], R2 ;  /* 0x0000000209007388 */ /* 0x0041d80000000a00 */
[----:B------:R-:W-:Y:S05]  /*01b0*/  @!P0 BRA `(.L_x_127) ;  /* 0xfffffffc00e08947 */ /* 0x000fea000383ffff */
.L_x_126:
[----:B------:R-:W-:Y:S05]  /*01c0*/  BSYNC.RECONVERGENT B0 ;  /* 0x0000000000007941 */ /* 0x000fea0003800200 */
.L_x_125:
[----:B------:R-:W-:Y:S06]  /*01d0*/  BAR.SYNC.DEFER_BLOCKING 0x0 ;  /* 0x0000000000007b1d */ /* 0x000fec0000010000 */
[----:B------:R-:W-:Y:S05]  /*01e0*/  @P1 EXIT ;  /* 0x000000000000194d */ /* 0x000fea0003800000 */
[----:B------:R-:W1:Y:S01]  /*01f0*/  LDC.64 R6, c[0x0][0x390] ;  /* 0x0000e400ff067b82 */ /* 0x000e620000000a00 */
[----:B------:R-:W-:-:S09]  /*0200*/  UISETP.GT.AND UP0, UPT, UR6, URZ, UPT ;  /* 0x000000ff0600728c */ /* 0x000fd2000bf04270 */
[----:B------:R-:W-:Y:S05]  /*0210*/  BRA.U UP0, `(.L_x_128) ;  /* 0x0000000100207547 */ /* 0x000fea000b800000 */
.L_x_129:
[----:B012---:R-:W-:-:S05]  /*0220*/  IMAD.WIDE R2, R0, 0x8, R6 ;  /* 0x0000000800027825 */ /* 0x007fca00078e0206 */
[----:B------:R-:W2:Y:S01]  /*0230*/  LDG.E.64 R4, desc[UR12][R2.64] ;  /* 0x0000000c02047981 */ /* 0x000ea2000c1e1b00 */
[----:B------:R-:W-:-:S05]  /*0240*/  VIADD R0, R0, UR4 ;  /* 0x0000000400007c36 */ /* 0x000fca0008000000 */
[----:B------:R-:W-:Y:S01]  /*0250*/  ISETP.GE.AND P0, PT, R0, UR5, PT ;  /* 0x0000000500007c0c */ /* 0x000fe2000bf06270 */
[----:B--2---:R-:W-:-:S07]  /*0260*/  DADD R4, R4, -1 ;  /* 0xbff0000004047429 */ /* 0x004fce0000000000 */
[----:B------:R2:W-:Y:S05]  /*0270*/  STG.E.64 desc[UR12][R2.64], R4 ;  /* 0x0000000402007986 */ /* 0x0005ea000c101b0c */
[----:B------:R-:W-:Y:S05]  /*0280*/  @!P0 BRA `(.L_x_129) ;  /* 0xfffffffc00e48947 */ /* 0x000fea000383ffff */
[----:B------:R-:W-:Y:S05]  /*0290*/  EXIT ;  /* 0x000000000000794d */ /* 0x000fea0003800000 */
.L_x_128:
[----:B------:R-:W2:Y:S01]  /*02a0*/  LDCU UR8, c[0x0][0x388] ;  /* 0x00007100ff0877ac */ /* 0x000ea20008000800 */
[----:B------:R-:W-:Y:S01]  /*02b0*/  ULOP3.LUT UR10, UR6, 0x3, URZ, 0xc0, !UPT ;  /* 0x00000003060a7892 */ /* 0x000fe2000f8ec0ff */
[----:B------:R-:W3:Y:S01]  /*02c0*/  LDCU UR11, c[0x0][0x388] ;  /* 0x00007100ff0b77ac */ /* 0x000ee20008000800 */
[----:B------:R-:W-:Y:S02]  /*02d0*/  ULOP3.LUT UR6, UR6, 0x7ffffffc, URZ, 0xc0, !UPT ;  /* 0x7ffffffc06067892 */ /* 0x000fe4000f8ec0ff */
[----:B--2---:R-:W-:-:S12]  /*02e0*/  UIADD3 UR8, UPT, UPT, -UR8, URZ, URZ ;  /* 0x000000ff08087290 */ /* 0x004fd8000fffe1ff */
.L_x_134:
[----:B--2---:R-:W2:Y:S01]  /*02f0*/  LDCU UR7, c[0x0][0x38c] ;  /* 0x00007180ff0777ac */ /* 0x004ea20008000800 */
[----:B------:R-:W-:Y:S02]  /*0300*/  IMAD.MOV.U32 R8, RZ, RZ, RZ ;  /* 0x000000ffff087224 */ /* 0x000fe400078e00ff */
[----:B------:R-:W-:Y:S02]  /*0310*/  IMAD.MOV.U32 R18, RZ, RZ, R0 ;  /* 0x000000ffff127224 */ /* 0x000fe400078e0000 */
[----:B0-----:R-:W-:Y:S02]  /*0320*/  IMAD.MOV.U32 R2, RZ, RZ, 0x0 ;  /* 0x00000000ff027424 */ /* 0x001fe400078e00ff */
[----:B------:R-:W-:Y:S01]  /*0330*/  IMAD.MOV.U32 R3, RZ, RZ, 0x3ff00000 ;  /* 0x3ff00000ff037424 */ /* 0x000fe200078e00ff */
[----:B--2---:R-:W-:-:S09]  /*0340*/  UISETP.GE.U32.AND UP0, UPT, UR7, 0x4, UPT ;  /* 0x000000040700788c */ /* 0x004fd2000bf06070 */
[----:B------:R-:W-:Y:S05]  /*0350*/  BRA.U !UP0, `(.L_x_130) ;  /* 0x0000000508047547 */ /* 0x000fea000b800000 */
[----:B------:R-:W0:Y:S01]  /*0360*/  S2UR UR9, SR_CgaCtaId ;  /* 0x00000000000979c3 */ /* 0x000e220000008800 */
[----:B------:R-:W-:Y:S01]  /*0370*/  UMOV UR7, 0x400 ;  /* 0x0000040000077882 */ /* 0x000fe20000000000 */
[----:B------:R-:W-:Y:S02]  /*0380*/  IMAD.MOV.U32 R21, RZ, RZ, RZ ;  /* 0x000000ffff157224 */ /* 0x000fe400078e00ff */
[----:B------:R-:W-:Y:S02]  /*0390*/  IMAD.U32 R19, RZ, RZ, UR8 ;  /* 0x00000008ff137e24 */ /* 0x000fe4000f8e00ff */
[----:B------:R-:W-:Y:S02]  /*03a0*/  IMAD.MOV.U32 R18, RZ, RZ, R0 ;  /* 0x000000ffff127224 */ /* 0x000fe400078e0000 */
[----:B------:R-:W-:Y:S02]  /*03b0*/  IMAD.MOV.U32 R2, RZ, RZ, 0x0 ;  /* 0x00000000ff027424 */ /* 0x000fe400078e00ff */
[----:B------:R-:W-:Y:S01]  /*03c0*/  IMAD.MOV.U32 R3, RZ, RZ, 0x3ff00000 ;  /* 0x3ff00000ff037424 */ /* 0x000fe200078e00ff */
[----:B0-----:R-:W-:-:S04]  /*03d0*/  ULEA UR7, UR9, UR7, 0x18 ;  /* 0x0000000709077291 */ /* 0x001fc8000f8ec0ff */
[----:B------:R-:W-:-:S06]  /*03e0*/  UIADD3 UR7, UPT, UPT, UR7, 0x10, URZ ;  /* 0x0000001007077890 */ /* 0x000fcc000fffe0ff */
[----:B------:R-:W-:-:S07]  /*03f0*/  IMAD.U32 R20, RZ, RZ, UR7 ;  /* 0x00000007ff147e24 */ /* 0x000fce000f8e00ff */
.L_x_131:
[----:B-1----:R-:W0:Y:S01]  /*0400*/  LDS.128 R4, [R20+-0x10] ;  /* 0xfffff00014047984 */ /* 0x002e220000000c00 */
[----:B------:R-:W-:Y:S01]  /*0410*/  ISETP.NE.AND P0, PT, R19, RZ, PT ;  /* 0x000000ff1300720c */ /* 0x000fe20003f05270 */
[C---:B------:R-:W-:Y:S01]  /*0420*/  VIADD R8, R21.reuse, 0x1 ;  /* 0x0000000115087836 */ /* 0x040fe20000000000 */
[--C-:B------:R-:W-:Y:S01]  /*0430*/  SHF.R.S32.HI R24, RZ, 0x1, R18.reuse ;  /* 0x00000001ff187819 */ /* 0x100fe20000011412 */
[----:B------:R-:W-:Y:S01]  /*0440*/  VIADD R23, R21, 0x2 ;  /* 0x0000000215177836 */ /* 0x000fe20000000000 */
[----:B------:R-:W-:Y:S01]  /*0450*/  SHF.R.S32.HI R25, RZ, 0x2, R18 ;  /* 0x00000002ff197819 */ /* 0x000fe20000011412 */
[----:B------:R-:W-:Y:S01]  /*0460*/  VIADD R19, R19, 0x4 ;  /* 0x0000000413137836 */ /* 0x000fe20000000000 */
[----:B---3--:R-:W-:Y:S02]  /*0470*/  ISETP.NE.AND P1, PT, R8, UR11, PT ;  /* 0x0000000b08007c0c */ /* 0x008fe4000bf25270 */
[----:B------:R1:W2:Y:S01]  /*0480*/  LDS.128 R8, [R20] ;  /* 0x0000000014087984 */ /* 0x0002a20000000c00 */
[----:B------:R-:W-:-:S04]  /*0490*/  ISETP.NE.AND P2, PT, R23, UR11, PT ;  /* 0x0000000b17007c0c */ /* 0x000fc8000bf45270 */
[C---:B------:R-:W-:Y:S02]  /*04a0*/  @!P0 LOP3.LUT R12, R18.reuse, 0xfffffffe, RZ, 0xfc, !PT ;  /* 0xfffffffe120c8812 */ /* 0x040fe400078efcff */
[----:B------:R-:W-:Y:S01]  /*04b0*/  @P0 LOP3.LUT R22, R18, 0x1, RZ, 0xc0, !PT ;  /* 0x0000000112160812 */ /* 0x000fe200078ec0ff */
[----:B-1----:R-:W-:Y:S02]  /*04c0*/  VIADD R20, R20, 0x20 ;  /* 0x0000002014147836 */ /* 0x002fe40000000000 */
[----:B------:R-:W-:Y:S01]  /*04d0*/  @!P0 VIADD R16, R12, 0x1 ;  /* 0x000000010c108836 */ /* 0x000fe20000000000 */
[----:B------:R1:W3:Y:S01]  /*04e0*/  @P0 I2F.F64.U32 R14, R22 ;  /* 0x00000016000e0312 */ /* 0x0002e20000201800 */
[C---:B------:R-:W-:Y:S02]  /*04f0*/  @!P1 LOP3.LUT R23, R24.reuse, 0xfffffffe, RZ, 0xfc, !PT ;  /* 0xfffffffe18179812 */ /* 0x040fe400078efcff */
[----:B------:R-:W-:Y:S02]  /*0500*/  @P1 LOP3.LUT R26, R24, 0x1, RZ, 0xc0, !PT ;  /* 0x00000001181a1812 */ /* 0x000fe400078ec0ff */
[--C-:B------:R-:W-:Y:S01]  /*0510*/  SHF.R.S32.HI R24, RZ, 0x3, R18.reuse ;  /* 0x00000003ff187819 */ /* 0x100fe20000011412 */
[----:B------:R-:W-:Y:S01]  /*0520*/  @!P1 VIADD R27, R23, 0x1 ;  /* 0x00000001171b9836 */ /* 0x000fe20000000000 */
[----:B------:R-:W-:Y:S01]  /*0530*/  SHF.R.S32.HI R18, RZ, 0x4, R18 ;  /* 0x00000004ff127819 */ /* 0x000fe20000011412 */
[----:B------:R-:W4:Y:S01]  /*0540*/  @!P0 I2F.F64 R16, R16 ;  /* 0x0000001000108312 */ /* 0x000f220000201c00 */
[----:B-1----:R-:W-:-:S02]  /*0550*/  VIADD R22, R21, 0x3 ;  /* 0x0000000315167836 */ /* 0x002fc40000000000 */
[----:B------:R-:W-:-:S03]  /*0560*/  VIADD R21, R21, 0x4 ;  /* 0x0000000415157836 */ /* 0x000fc60000000000 */
[----:B------:R-:W-:Y:S01]  /*0570*/  ISETP.NE.AND P3, PT, R22, UR11, PT ;  /* 0x0000000b16007c0c */ /* 0x000fe2000bf65270 */
[----:B0-----:R-:W-:Y:S02]  /*0580*/  @P0 DADD R12, R4, -1 ;  /* 0xbff00000040c0429 */ /* 0x001fe40000000000 */
[----:B------:R-:W-:-:S06]  /*0590*/  @P1 DADD R22, R6, -1 ;  /* 0xbff0000006161429 */ /* 0x000fcc0000000000 */
[----:B---3--:R-:W-:Y:S02]  /*05a0*/  @P0 DFMA R14, R14, R12, 1 ;  /* 0x3ff000000e0e042b */ /* 0x008fe4000000000c */
[----:B------:R-:W0:Y:S01]  /*05b0*/  @P1 I2F.F64.U32 R12, R26 ;  /* 0x0000001a000c1312 */ /* 0x000e220000201800 */
[----:B----4-:R-:W-:Y:S01]  /*05c0*/  @!P0 DMUL R14, R4, R16 ;  /* 0x00000010040e8228 */ /* 0x010fe20000000000 */
[----:B------:R-:W-:Y:S02]  /*05d0*/  ISETP.NE.AND P0, PT, R21, UR6, PT ;  /* 0x0000000615007c0c */ /* 0x000fe4000bf05270 */
[C---:B------:R-:W-:Y:S02]  /*05e0*/  @P2 LOP3.LUT R4, R25.reuse, 0x1, RZ, 0xc0, !PT ;  /* 0x0000000119042812 */ /* 0x040fe400078ec0ff */
[----:B------:R-:W-:Y:S02]  /*05f0*/  @!P2 LOP3.LUT R25, R25, 0xfffffffe, RZ, 0xfc, !PT ;  /* 0xfffffffe1919a812 */ /* 0x000fe400078efcff */
[----:B------:R-:W1:Y:S01]  /*0600*/  @!P1 I2F.F64 R16, R27 ;  /* 0x0000001b00109312 */ /* 0x000e620000201c00 */
[----:B------:R-:W-:-:S02]  /*0610*/  DMUL R14, R14, R2 ;  /* 0x000000020e0e7228 */ /* 0x000fc40000000000 */
[----:B0-----:R-:W-:-:S05]  /*0620*/  @P1 DFMA R12, R12, R22, 1 ;  /* 0x3ff000000c0c142b */ /* 0x001fca0000000016 */
[----:B------:R-:W0:Y:S01]  /*0630*/  @P2 I2F.F64.U32 R4, R4 ;  /* 0x0000000400042312 */ /* 0x000e220000201800 */
[C---:B------:R-:W-:Y:S02]  /*0640*/  @P3 LOP3.LUT R22, R24.reuse, 0x1, RZ, 0xc0, !PT ;  /* 0x0000000118163812 */ /* 0x040fe400078ec0ff */
[----:B------:R-:W-:Y:S01]  /*0650*/  @!P3 LOP3.LUT R24, R24, 0xfffffffe, RZ, 0xfc, !PT ;  /* 0xfffffffe1818b812 */ /* 0x000fe200078efcff */
[----:B-1----:R-:W-:-:S04]  /*0660*/  @!P1 DMUL R12, R6, R16 ;  /* 0x00000010060c9228 */ /* 0x002fc80000000000 */
[----:B------:R-:W-:Y:S01]  /*0670*/  @!P3 VIADD R24, R24, 0x1 ;  /* 0x000000011818b836 */ /* 0x000fe20000000000 */
[----:B--2---:R-:W-:Y:S01]  /*0680*/  @P2 DADD R6, R8, -1 ;  /* 0xbff0000008062429 */ /* 0x004fe20000000000 */
[----:B------:R-:W-:Y:S01]  /*0690*/  @!P2 VIADD R16, R25, 0x1 ;  /* 0x000000011910a836 */ /* 0x000fe20000000000 */
[----:B------:R-:W1:Y:S01]  /*06a0*/  @P3 I2F.F64.U32 R22, R22 ;  /* 0x0000001600163312 */ /* 0x000e620000201800 */
[----:B------:R-:W-:-:S05]  /*06b0*/  DMUL R12, R14, R12 ;  /* 0x0000000c0e0c7228 */ /* 0x000fca0000000000 */
[----:B0-----:R-:W-:Y:S02]  /*06c0*/  @P2 DFMA R4, R4, R6, 1 ;  /* 0x3ff000000404242b */ /* 0x001fe40000000006 */
[----:B------:R-:W0:Y:S01]  /*06d0*/  @!P2 I2F.F64 R16, R16 ;  /* 0x000000100010a312 */ /* 0x000e220000201c00 */
[----:B------:R-:W-:-:S07]  /*06e0*/  @P3 DADD R6, R10, -1 ;  /* 0xbff000000a063429 */ /* 0x000fce0000000000 */
[----:B------:R-:W2:Y:S01]  /*06f0*/  @!P3 I2F.F64 R2, R24 ;  /* 0x000000180002b312 */ /* 0x000ea20000201c00 */
[----:B-1----:R-:W-:Y:S02]  /*0700*/  @P3 DFMA R6, R22, R6, 1 ;  /* 0x3ff000001606342b */ /* 0x002fe40000000006 */
[----:B0-----:R-:W-:Y:S02]  /*0710*/  @!P2 DMUL R4, R8, R16 ;  /* 0x000000100804a228 */ /* 0x001fe40000000000 */
[----:B--2---:R-:W-:-:S06]  /*0720*/  @!P3 DMUL R6, R10, R2 ;  /* 0x000000020a06b228 */ /* 0x004fcc0000000000 */
[----:B------:R-:W-:-:S08]  /*0730*/  DMUL R4, R12, R4 ;  /* 0x000000040c047228 */ /* 0x000fd00000000000 */
[----:B------:R-:W-:Y:S01]  /*0740*/  DMUL R2, R4, R6 ;  /* 0x0000000604027228 */ /* 0x000fe20000000000 */
[----:B------:R-:W-:Y:S10]  /*0750*/  @P0 BRA `(.L_x_131) ;  /* 0xfffffffc00280947 */ /* 0x000ff4000383ffff */
[----:B------:R-:W-:-:S07]  /*0760*/  IMAD.U32 R8, RZ, RZ, UR6 ;  /* 0x00000006ff087e24 */ /* 0x000fce000f8e00ff */
.L_x_130:
[----:B------:R-:W-:-:S09]  /*0770*/  UISETP.NE.AND UP0, UPT, UR10, URZ, UPT ;  /* 0x000000ff0a00728c */ /* 0x000fd2000bf05270 */
[----:B------:R-:W-:Y:S05]  /*0780*/  BRA.U !UP0, `(.L_x_132) ;  /* 0x0000000108cc7547 */ /* 0x000fea000b800000 */
[----:B------:R-:W0:Y:S01]  /*0790*/  LDCU UR7, c[0x0][0x38c] ;  /* 0x00007180ff0777ac */ /* 0x000e220008000800 */
[----:B------:R-:W-:Y:S02]  /*07a0*/  UISETP.NE.AND UP0, UPT, UR10, 0x1, UPT ;  /* 0x000000010a00788c */ /* 0x000fe4000bf05270 */
[----:B0-----:R-:W-:-:S07]  /*07b0*/  ULOP3.LUT UP1, URZ, UR7, 0x1, URZ, 0xc0, !UPT ;  /* 0x0000000107ff7892 */ /* 0x001fce000f82c0ff */
[----:B------:R-:W-:Y:S05]  /*07c0*/  BRA.U !UP0, `(.L_x_133) ;  /* 0x0000000108787547 */ /* 0x000fea000b800000 */
[----:B------:R-:W0:Y:S01]  /*07d0*/  S2UR UR9, SR_CgaCtaId ;  /* 0x00000000000979c3 */ /* 0x000e220000008800 */
[----:B------:R-:W-:Y:S01]  /*07e0*/  UMOV UR7, 0x400 ;  /* 0x0000040000077882 */ /* 0x000fe20000000000 */
[----:B------:R-:W-:Y:S01]  /*07f0*/  VIADD R9, R8, 0x1 ;  /* 0x0000000108097836 */ /* 0x000fe20000000000 */
[----:B------:R-:W-:Y:S01]  /*0800*/  SHF.R.S32.HI R20, RZ, 0x1, R18 ;  /* 0x00000001ff147819 */ /* 0x000fe20000011412 */
[----:B0-----:R-:W-:-:S06]  /*0810*/  ULEA UR7, UR9, UR7, 0x18 ;  /* 0x0000000709077291 */ /* 0x001fcc000f8ec0ff */
[----:B------:R-:W-:-:S05]  /*0820*/  LEA R4, R8, UR7, 0x3 ;  /* 0x0000000708047c11 */ /* 0x000fca000f8e18ff */
[----:B------:R-:W0:Y:S01]  /*0830*/  LDCU UR7, c[0x0][0x388] ;  /* 0x00007100ff0777ac */ /* 0x000e220008000800 */
[----:B-1----:R-:W1:Y:S01]  /*0840*/  LDS.128 R4, [R4] ;  /* 0x0000000004047984 */ /* 0x002e620000000c00 */
[C---:B0-----:R-:W-:Y:S01]  /*0850*/  ISETP.NE.AND P0, PT, R8.reuse, UR7, PT ;  /* 0x0000000708007c0c */ /* 0x041fe2000bf05270 */
[----:B------:R-:W-:Y:S01]  /*0860*/  VIADD R8, R8, 0x2 ;  /* 0x0000000208087836 */ /* 0x000fe20000000000 */
[----:B------:R-:W-:-:S11]  /*0870*/  ISETP.NE.AND P1, PT, R9, UR7, PT ;  /* 0x0000000709007c0c */ /* 0x000fd6000bf25270 */
[C---:B------:R-:W-:Y:S02]  /*0880*/  @!P0 LOP3.LUT R12, R18.reuse, 0xfffffffe, RZ, 0xfc, !PT ;  /* 0xfffffffe120c8812 */ /* 0x040fe400078efcff */
[----:B------:R-:W-:Y:S02]  /*0890*/  @P0 LOP3.LUT R9, R18, 0x1, RZ, 0xc0, !PT ;  /* 0x0000000112090812 */ /* 0x000fe400078ec0ff */
[----:B------:R-:W-:Y:S01]  /*08a0*/  @P1 LOP3.LUT R19, R20, 0x1, RZ, 0xc0, !PT ;  /* 0x0000000114131812 */ /* 0x000fe200078ec0ff */
[----:B------:R-:W-:Y:S01]  /*08b0*/  @!P0 VIADD R12, R12, 0x1 ;  /* 0x000000010c0c8836 */ /* 0x000fe20000000000 */
[----:B------:R-:W-:Y:S01]  /*08c0*/  @!P1 LOP3.LUT R20, R20, 0xfffffffe, RZ, 0xfc, !PT ;  /* 0xfffffffe14149812 */ /* 0x000fe200078efcff */
[----:B------:R-:W0:Y:S01]  /*08d0*/  @P0 I2F.F64.U32 R14, R9 ;  /* 0x00000009000e0312 */ /* 0x000e220000201800 */
[----:B------:R-:W-:Y:S01]  /*08e0*/  SHF.R.S32.HI R18, RZ, 0x2, R18 ;  /* 0x00000002ff127819 */ /* 0x000fe20000011412 */
[----:B-1----:R-:W-:Y:S02]  /*08f0*/  @P0 DADD R16, R4, -1 ;  /* 0xbff0000004100429 */ /* 0x002fe40000000000 */
[----:B------:R-:W-:-:S04]  /*0900*/  @!P1 VIADD R20, R20, 0x1 ;  /* 0x0000000114149836 */ /* 0x000fc80000000000 */
[----:B------:R-:W1:Y:S02]  /*0910*/  @!P0 I2F.F64 R12, R12 ;  /* 0x0000000c000c8312 */ /* 0x000e640000201c00 */
[----:B0-----:R-:W-:-:S06]  /*0920*/  @P0 DFMA R14, R14, R16, 1 ;  /* 0x3ff000000e0e042b */ /* 0x001fcc0000000010 */
[----:B------:R-:W0:Y:S01]  /*0930*/  @P1 I2F.F64.U32 R10, R19 ;  /* 0x00000013000a1312 */ /* 0x000e220000201800 */
[----:B------:R-:W-:Y:S02]  /*0940*/  @P1 DADD R16, R6, -1 ;  /* 0xbff0000006101429 */ /* 0x000fe40000000000 */
[----:B-1----:R-:W-:-:S05]  /*0950*/  @!P0 DMUL R14, R4, R12 ;  /* 0x0000000c040e8228 */ /* 0x002fca0000000000 */
[----:B------:R-:W1:Y:S01]  /*0960*/  @!P1 I2F.F64 R20, R20 ;  /* 0x0000001400149312 */ /* 0x000e620000201c00 */
[----:B0-----:R-:W-:Y:S02]  /*0970*/  @P1 DFMA R10, R10, R16, 1 ;  /* 0x3ff000000a0a142b */ /* 0x001fe40000000010 */
[----:B------:R-:W-:Y:S02]  /*0980*/  DMUL R2, R2, R14 ;  /* 0x0000000e02027228 */ /* 0x000fe40000000000 */
[----:B-1----:R-:W-:-:S08]  /*0990*/  @!P1 DMUL R10, R6, R20 ;  /* 0x00000014060a9228 */ /* 0x002fd00000000000 */
[----:B------:R-:W-:-:S11]  /*09a0*/  DMUL R2, R2, R10 ;  /* 0x0000000a02027228 */ /* 0x000fd60000000000 */
.L_x_133:
[----:B------:R-:W-:Y:S05]  /*09b0*/  BRA.U !UP1, `(.L_x_132) ;  /* 0x0000000109407547 */ /* 0x000fea000b800000 */
[----:B------:R-:W0:Y:S01]  /*09c0*/  S2UR UR9, SR_CgaCtaId ;  /* 0x00000000000979c3 */ /* 0x000e220000008800 */
[----:B------:R-:W-:Y:S02]  /*09d0*/  UMOV UR7, 0x400 ;  /* 0x0000040000077882 */ /* 0x000fe40000000000 */
[----:B0-----:R-:W-:-:S06]  /*09e0*/  ULEA UR7, UR9, UR7, 0x18 ;  /* 0x0000000709077291 */ /* 0x001fcc000f8ec0ff */
[----:B------:R-:W-:-:S05]  /*09f0*/  LEA R10, R8, UR7, 0x3 ;  /* 0x00000007080a7c11 */ /* 0x000fca000f8e18ff */
[----:B------:R-:W0:Y:S01]  /*0a00*/  LDCU UR7, c[0x0][0x388] ;  /* 0x00007100ff0777ac */ /* 0x000e220008000800 */
[----:B------:R-:W2:Y:S01]  /*0a10*/  LDS.64 R10, [R10] ;  /* 0x000000000a0a7984 */ /* 0x000ea20000000a00 */
[----:B0-----:R-:W-:-:S13]  /*0a20*/  ISETP.NE.AND P0, PT, R8, UR7, PT ;  /* 0x0000000708007c0c */ /* 0x001fda000bf05270 */
[C---:B-1----:R-:W-:Y:S02]  /*0a30*/  @!P0 LOP3.LUT R6, R18.reuse, 0xfffffffe, RZ, 0xfc, !PT ;  /* 0xfffffffe12068812 */ /* 0x042fe400078efcff */
[----:B------:R-:W-:-:S03]  /*0a40*/  @P0 LOP3.LUT R12, R18, 0x1, RZ, 0xc0, !PT ;  /* 0x00000001120c0812 */ /* 0x000fc600078ec0ff */
[----:B------:R-:W-:Y:S01]  /*0a50*/  @!P0 VIADD R8, R6, 0x1 ;  /* 0x0000000106088836 */ /* 0x000fe20000000000 */
[----:B------:R-:W0:Y:S01]  /*0a60*/  @P0 I2F.F64.U32 R4, R12 ;  /* 0x0000000c00040312 */ /* 0x000e220000201800 */
[----:B--2---:R-:W-:-:S07]  /*0a70*/  @P0 DADD R6, R10, -1 ;  /* 0xbff000000a060429 */ /* 0x004fce0000000000 */
[----:B------:R-:W1:Y:S01]  /*0a80*/  @!P0 I2F.F64 R8, R8 ;  /* 0x0000000800088312 */ /* 0x000e620000201c00 */
[----:B0-----:R-:W-:Y:S02]  /*0a90*/  @P0 DFMA R4, R4, R6, 1 ;  /* 0x3ff000000404042b */ /* 0x001fe40000000006 */
[----:B-1----:R-:W-:-:S08]  /*0aa0*/  @!P0 DMUL R4, R10, R8 ;  /* 0x000000080a048228 */ /* 0x002fd00000000000 */
[----:B------:R-:W-:-:S11]  /*0ab0*/  DMUL R2, R2, R4 ;  /* 0x0000000402027228 */ /* 0x000fd60000000000 */
.L_x_132:
[----:B------:R-:W0:Y:S02]  /*0ac0*/  LDC.64 R4, c[0x0][0x390] ;  /* 0x0000e400ff047b82 */ /* 0x000e240000000a00 */
[----:B0-----:R-:W-:-:S05]  /*0ad0*/  IMAD.WIDE R4, R0, 0x8, R4 ;  /* 0x0000000800047825 */ /* 0x001fca00078e0204 */
[----:B-1----:R-:W2:Y:S01]  /*0ae0*/  LDG.E.64 R6, desc[UR12][R4.64] ;  /* 0x0000000c04067981 */ /* 0x002ea2000c1e1b00 */
[----:B------:R-:W-:-:S05]  /*0af0*/  VIADD R0, R0, UR4 ;  /* 0x0000000400007c36 */ /* 0x000fca0008000000 */
[----:B------:R-:W-:Y:S01]  /*0b00*/  ISETP.GE.AND P0, PT, R0, UR5, PT ;  /* 0x0000000500007c0c */ /* 0x000fe2000bf06270 */
[----:B--2---:R-:W-:-:S07]  /*0b10*/  DADD R6, R6, -R2 ;  /* 0x0000000006067229 */ /* 0x004fce0000000802 */
[----:B------:R2:W-:Y:S05]  /*0b20*/  STG.E.64 desc[UR12][R4.64], R6 ;  /* 0x0000000604007986 */ /* 0x0005ea000c101b0c */
[----:B------:R-:W-:Y:S05]  /*0b30*/  @!P0 BRA `(.L_x_134) ;  /* 0xfffffff400ec8947 */ /* 0x000fea000383ffff */
[----:B---3--:R-:W-:Y:S05]  /*0b40*/  EXIT ;  /* 0x000000000000794d */ /* 0x008fea0003800000 */
.L_x_135:
        /* <DEDUP_REMOVED lines=11> */
.L_x_191:


//--------------------- .text._Z12cuda_kronvecPKdiS0_bbiPd --------------------------
	.section	.text._Z12cuda_kronvecPKdiS0_bbiPd,"ax",@progbits
	.align	128
        .global         _Z12cuda_kronvecPKdiS0_bbiPd
        .type           _Z12cuda_kronvecPKdiS0_bbiPd,@function
        .size           _Z12cuda_kronvecPKdiS0_bbiPd,(.L_x_192 - _Z12cuda_kronvecPKdiS0_bbiPd)
        .other          _Z12cuda_kronvecPKdiS0_bbiPd,@"STO_CUDA_ENTRY STV_DEFAULT"
_Z12cuda_kronvecPKdiS0_bbiPd:
.text._Z12cuda_kronvecPKdiS0_bbiPd:
[----:B------:R-:W-:Y:S01]  /*0000*/  LDC R1, c[0x0][0x37c] ;  /* 0x0000df00ff017b82 */ /* 0x000fe20000000800 */
[----:B------:R-:W0:Y:S01]  /*0010*/  S2R R2, SR_TID.X ;  /* 0x0000000000027919 */ /* 0x000e220000002100 */
[----:B------:R-:W0:Y:S01]  /*0020*/  LDCU UR5, c[0x0][0x39c] ;  /* 0x00007380ff0577ac */ /* 0x000e220008000800 */
[----:B------:R-:W-:Y:S01]  /*0030*/  BSSY.RECONVERGENT B0, `(.L_x_136) ;  /* 0x0000019000007945 */ /* 0x000fe20003800200 */
[----:B------:R-:W1:Y:S01]  /*0040*/  S2R R3, SR_CTAID.X ;  /* 0x0000000000037919 */ /* 0x000e620000002500 */
[----:B------:R-:W2:Y:S01]  /*0050*/  LDCU UR6, c[0x0][0x388] ;  /* 0x00007100ff0677ac */ /* 0x000ea20008000800 */
[----:B------:R-:W1:Y:S02]  /*0060*/  LDCU UR12, c[0x0][0x360] ;  /* 0x00006c00ff0c77ac */ /* 0x000e640008000800 */
[----:B------:R-:W3:Y:S01]  /*0070*/  LDC R8, c[0x0][0x370] ;  /* 0x0000dc00ff087b82 */ /* 0x000ee20000000800 */
[----:B------:R-:W-:Y:S01]  /*0080*/  UMOV UR13, 0x1 ;  /* 0x00000001000d7882 */ /* 0x000fe20000000000 */
[----:B------:R-:W4:Y:S01]  /*0090*/  LDCU.64 UR8, c[0x0][0x358] ;  /* 0x00006b00ff0877ac */ /* 0x000f220008000a00 */
[----:B--2---:R-:W-:Y:S01]  /*00a0*/  USHF.L.U32 UR10, UR13, UR6, URZ ;  /* 0x000000060d0a7299 */ /* 0x004fe200080006ff */
[----:B0-----:R-:W-:Y:S01]  /*00b0*/  ISETP.GE.AND P0, PT, R2, UR5, PT ;  /* 0x0000000502007c0c */ /* 0x001fe2000bf06270 */
[----:B-1----:R-:W-:-:S12]  /*00c0*/  IMAD R6, R3, UR12, R2 ;  /* 0x0000000c03067c24 */ /* 0x002fd8000f8e0202 */
[----:B----4-:R-:W-:Y:S05]  /*00d0*/  @P0 BRA `(.L_x_137) ;  /* 0x0000000000380947 */ /* 0x010fea0003800000 */
[----:B------:R-:W0:Y:S01]  /*00e0*/  S2R R7, SR_CgaCtaId ;  /* 0x0000000000077919 */ /* 0x000e220000008800 */
[----:B------:R-:W1:Y:S01]  /*00f0*/  LDC R11, c[0x0][0x388] ;  /* 0x0000e200ff0b7b82 */ /* 0x000e620000000800 */
[----:B------:R-:W-:-:S07]  /*0100*/  MOV R0, 0x400 ;  /* 0x0000040000007802 */ /* 0x000fce0000000f00 */
[----:B------:R-:W2:Y:S01]  /*0110*/  LDC.64 R4, c[0x0][0x380] ;  /* 0x0000e000ff047b82 */ /* 0x000ea20000000a00 */
[----:B0-----:R-:W-:Y:S01]  /*0120*/  LEA R7, R7, R0, 0x18 ;  /* 0x0000000007077211 */ /* 0x001fe200078ec0ff */
[----:B------:R-:W-:-:S07]  /*0130*/  IMAD.MOV.U32 R0, RZ, RZ, R2 ;  /* 0x000000ffff007224 */ /* 0x000fce00078e0002 */
.L_x_138:
        /* <DEDUP_REMOVED lines=8> */
.L_x_137:
[----:B------:R-:W-:Y:S05]  /*01c0*/  BSYNC.RECONVERGENT B0 ;  /* 0x0000000000007941 */ /* 0x000fea0003800200 */
.L_x_136:
[----:B------:R-:W-:Y:S02]  /*01d0*/  UIADD3 UR4, UPT, UPT, UR6, 0x1, URZ ;  /* 0x0000000106047890 */ /* 0x000fe4000fffe0ff */
[----:B------:R-:W-:Y:S01]  /*01e0*/  SHF.R.S32.HI R0, RZ, UR6, R6 ;  /* 0x00000006ff007c19 */ /* 0x000fe20008011406 */
[----:B------:R-:W-:Y:S01]  /*01f0*/  UIADD3 UR7, UPT, UPT, UR10, -0x1, URZ ;  /* 0xffffffff0a077890 */ /* 0x000fe2000fffe0ff */
[----:B------:R-:W-:Y:S01]  /*0200*/  BAR.SYNC.DEFER_BLOCKING 0x0 ;  /* 0x0000000000007b1d */ /* 0x000fe20000010000 */
[----:B------:R-:W-:Y:S01]  /*0210*/  USHF.L.U32 UR11, UR13, UR5, URZ ;  /* 0x000000050d0b7299 */ /* 0x000fe200080006ff */
[----:B------:R-:W-:-:S03]  /*0220*/  SHF.L.U32 R0, R0, UR4, RZ ;  /* 0x0000000400007c19 */ /* 0x000fc600080006ff */
[----:B0-----:R-:W-:-:S05]  /*0230*/  LOP3.LUT R3, R6, UR7, RZ, 0xc0, !PT ;  /* 0x0000000706037c12 */ /* 0x001fca000f8ec0ff */
[----:B------:R-:W-:Y:S02]  /*0240*/  IMAD.IADD R0, R0, 0x1, R3 ;  /* 0x0000000100007824 */ /* 0x000fe400078e0203 */
[----:B---3--:R-:W-:Y:S02]  /*0250*/  IMAD R3, R8, UR12, RZ ;  /* 0x0000000c08037c24 */ /* 0x008fe4000f8e02ff */
[----:B------:R-:W-:-:S05]  /*0260*/  VIADD R2, R0, UR10 ;  /* 0x0000000a00027c36 */ /* 0x000fca0008000000 */
[----:B------:R-:W-:-:S13]  /*0270*/  ISETP.GE.AND P0, PT, R2, UR11, PT ;  /* 0x0000000b02007c0c */ /* 0x000fda000bf06270 */
[----:B------:R-:W-:Y:S05]  /*0280*/  @P0 EXIT ;  /* 0x000000000000094d */ /* 0x000fea0003800000 */
[----:B------:R-:W0:Y:S02]  /*0290*/  LDCU.S8 UR4, c[0x0][0x399] ;  /* 0x00007320ff0477ac */ /* 0x000e240008000200 */
[----:B0-----:R-:W-:-:S09]  /*02a0*/  UISETP.NE.AND UP0, UPT, UR4, URZ, UPT ;  /* 0x000000ff0400728c */ /* 0x001fd2000bf05270 */
[----:B------:R-:W-:Y:S05]  /*02b0*/  BRA.U UP0, `(.L_x_139) ;  /* 0x0000001d00107547 */ /* 0x000fea000b800000 */
[----:B------:R-:W-:-:S09]  /*02c0*/  UISETP.GE.AND UP0, UPT, UR5, 0x1, UPT ;  /* 0x000000010500788c */ /* 0x000fd2000bf06270 */
[----:B------:R-:W-:Y:S05]  /*02d0*/  BRA.U !UP0, `(.L_x_140) ;  /* 0x0000001908487547 */ /* 0x000fea000b800000 */
[----:B------:R-:W0:Y:S01]  /*02e0*/  LDCU.U8 UR4, c[0x0][0x398] ;  /* 0x00007300ff0477ac */ /* 0x000e220008000000 */
[----:B------:R-:W-:Y:S02]  /*02f0*/  UIADD3 UR7, UPT, UPT, UR5, -0x1, URZ ;  /* 0xffffffff05077890 */ /* 0x000fe4000fffe0ff */
[----:B0-----:R-:W-:-:S04]  /*0300*/  UPRMT UR4, UR4, 0x8880, URZ ;  /* 0x0000888004047896 */ /* 0x001fc800080000ff */
[----:B------:R-:W-:-:S09]  /*0310*/  UISETP.NE.AND UP0, UPT, UR4, URZ, UPT ;  /* 0x000000ff0400728c */ /* 0x000fd2000bf05270 */
[----:B------:R-:W-:Y:S05]  /*0320*/  BRA.U UP0, `(.L_x_141) ;  /* 0x0000000d001c7547 */ /* 0x000fea000b800000 */
[----:B------:R-:W-:Y:S02]  /*0330*/  ULOP3.LUT UR12, UR5, 0x7, URZ, 0xc0, !UPT ;  /* 0x00000007050c7892 */ /* 0x000fe4000f8ec0ff */
[----:B------:R-:W-:Y:S02]  /*0340*/  ULOP3.LUT UR13, UR5, 0x3, URZ, 0xc0, !UPT ;  /* 0x00000003050d7892 */ /* 0x000fe4000f8ec0ff */
[----:B------:R-:W-:Y:S02]  /*0350*/  ULOP3.LUT UR4, UR5, 0x7ffffff8, URZ, 0xc0, !UPT ;  /* 0x7ffffff805047892 */ /* 0x000fe4000f8ec0ff */
[----:B------:R-:W-:Y:S01]  /*0360*/  UIADD3 UR5, UPT, UPT, UR12, -0x1, URZ ;  /* 0xffffffff0c057890 */ /* 0x000fe2000fffe0ff */
[----:B------:R-:W0:Y:S01]  /*0370*/  LDCU UR14, c[0x0][0x388] ;  /* 0x00007100ff0e77ac */ /* 0x000e220008000800 */
[----:B------:R-:W-:Y:S02]  /*0380*/  UIADD3 UR6, UPT, UPT, -UR6, URZ, URZ ;  /* 0x000000ff06067290 */ /* 0x000fe4000fffe1ff */
[----:B------:R-:W-:-:S02]  /*0390*/  UISETP.GE.U32.AND UP0, UPT, UR7, 0x7, UPT ;  /* 0x000000070700788c */ /* 0x000fc4000bf06070 */
[----:B------:R-:W-:-:S11]  /*03a0*/  UISETP.GE.U32.AND UP1, UPT, UR5, 0x3, UPT ;  /* 0x000000030500788c */ /* 0x000fd6000bf26070 */
.L_x_147:
[----:B------:R-:W-:Y:S02]  /*03b0*/  IMAD.MOV.U32 R17, RZ, RZ, RZ ;  /* 0x000000ffff117224 */ /* 0x000fe400078e00ff */
[----:B------:R-:W-:Y:S02]  /*03c0*/  IMAD.MOV.U32 R16, RZ, RZ, R0 ;  /* 0x000000ffff107224 */ /* 0x000fe400078e0000 */
[----:B------:R-:W-:Y:S02]  /*03d0*/  IMAD.MOV.U32 R18, RZ, RZ, 0x0 ;  /* 0x00000000ff127424 */ /* 0x000fe400078e00ff */
[----:B------:R-:W-:Y:S01]  /*03e0*/  IMAD.MOV.U32 R19, RZ, RZ, 0x3ff00000 ;  /* 0x3ff00000ff137424 */ /* 0x000fe200078e00ff */
[----:B-1----:R-:W-:Y:S06]  /*03f0*/  BRA.U !UP0, `(.L_x_142) ;  /* 0x00000005084c7547 */ /* 0x002fec000b800000 */
[----:B------:R-:W1:Y:S01]  /*0400*/  S2UR UR7, SR_CgaCtaId ;  /* 0x00000000000779c3 */ /* 0x000e620000008800 */
[----:B------:R-:W-:Y:S01]  /*0410*/  UMOV UR5, 0x400 ;  /* 0x0000040000057882 */ /* 0x000fe20000000000 */
[----:B------:R-:W-:Y:S02]  /*0420*/  IMAD.MOV.U32 R23, RZ, RZ, RZ ;  /* 0x000000ffff177224 */ /* 0x000fe400078e00ff */
[----:B------:R-:W-:Y:S02]  /*0430*/  IMAD.U32 R17, RZ, RZ, UR6 ;  /* 0x00000006ff117e24 */ /* 0x000fe4000f8e00ff */
[----:B------:R-:W-:Y:S02]  /*0440*/  IMAD.MOV.U32 R16, RZ, RZ, R0 ;  /* 0x000000ffff107224 */ /* 0x000fe400078e0000 */
[----:B------:R-:W-:Y:S02]  /*0450*/  IMAD.MOV.U32 R18, RZ, RZ, 0x0 ;  /* 0x00000000ff127424 */ /* 0x000fe400078e00ff */
[----:B------:R-:W-:Y:S01]  /*0460*/  IMAD.MOV.U32 R19, RZ, RZ, 0x3ff00000 ;  /* 0x3ff00000ff137424 */ /* 0x000fe200078e00ff */
[----:B-1----:R-:W-:-:S04]  /*0470*/  ULEA UR5, UR7, UR5, 0x18 ;  /* 0x0000000507057291 */ /* 0x002fc8000f8ec0ff */
[----:B------:R-:W-:-:S06]  /*0480*/  UIADD3 UR5, UPT, UPT, UR5, 0x20, URZ ;  /* 0x0000002005057890 */ /* 0x000fcc000fffe0ff */
[----:B------:R-:W-:-:S07]  /*0490*/  IMAD.U32 R22, RZ, RZ, UR5 ;  /* 0x00000005ff167e24 */ /* 0x000fce000f8e00ff */
.L_x_143:
[----:B------:R-:W1:Y:S01]  /*04a0*/  LDS.128 R12, [R22+-0x20] ;  /* 0xffffe000160c7984 */ /* 0x000e620000000c00 */
[----:B------:R-:W-:Y:S01]  /*04b0*/  VIADD R4, R23, 0x1 ;  /* 0x0000000117047836 */ /* 0x000fe20000000000 */
[----:B------:R-:W-:Y:S01]  /*04c0*/  ISETP.NE.AND P0, PT, R17, RZ, PT ;  /* 0x000000ff1100720c */ /* 0x000fe20003f05270 */
[----:B------:R-:W-:Y:S01]  /*04d0*/  VIADD R26, R23, 0x3 ;  /* 0x00000003171a7836 */ /* 0x000fe20000000000 */
[----:B------:R-:W2:Y:S01]  /*04e0*/  LDS.128 R8, [R22+-0x10] ;  /* 0xfffff00016087984 */ /* 0x000ea20000000c00 */
[----:B------:R-:W-:Y:S01]  /*04f0*/  VIADD R17, R17, 0x8 ;  /* 0x0000000811117836 */ /* 0x000fe20000000000 */
[----:B0-----:R-:W-:Y:S01]  /*0500*/  ISETP.NE.AND P1, PT, R4, UR14, PT ;  /* 0x0000000e04007c0c */ /* 0x001fe2000bf25270 */
[----:B------:R-:W-:Y:S01]  /*0510*/  VIADD R4, R23, 0x2 ;  /* 0x0000000217047836 */ /* 0x000fe20000000000 */
[----:B------:R-:W-:-:S04]  /*0520*/  ISETP.NE.AND P3, PT, R26, UR14, PT ;  /* 0x0000000e1a007c0c */ /* 0x000fc8000bf65270 */
[----:B------:R-:W-:-:S03]  /*0530*/  ISETP.NE.AND P2, PT, R4, UR14, PT ;  /* 0x0000000e04007c0c */ /* 0x000fc6000bf45270 */
[----:B------:R-:W-:-:S04]  /*0540*/  @P0 LOP3.LUT R24, R16, 0x1, RZ, 0xc0, !PT ;  /* 0x0000000110180812 */ /* 0x000fc800078ec0ff */
[--C-:B------:R-:W-:Y:S01]  /*0550*/  @P1 SHF.R.U32.HI R20, RZ, 0x1, R16.reuse ;  /* 0x00000001ff141819 */ /* 0x100fe20000011610 */
[----:B------:R0:W3:Y:S03]  /*0560*/  @P0 I2F.F64.U32 R6, R24 ;  /* 0x0000001800060312 */ /* 0x0000e60000201800 */
[----:B------:R-:W-:Y:S02]  /*0570*/  @P1 LOP3.LUT R20, R20, 0x1, RZ, 0xc0, !PT ;  /* 0x0000000114141812 */ /* 0x000fe400078ec0ff */
[----:B------:R-:W-:Y:S01]  /*0580*/  @P2 SHF.R.U32.HI R25, RZ, 0x2, R16 ;  /* 0x00000002ff192819 */ /* 0x000fe20000011610 */
[----:B0-----:R-:W-:-:S03]  /*0590*/  VIADD R24, R23, 0x4 ;  /* 0x0000000417187836 */ /* 0x001fc60000000000 */
[----:B------:R-:W0:Y:S01]  /*05a0*/  @P1 I2F.F64.U32 R20, R20 ;  /* 0x0000001400141312 */ /* 0x000e220000201800 */
[----:B------:R-:W-:Y:S01]  /*05b0*/  @P2 LOP3.LUT R25, R25, 0x1, RZ, 0xc0, !PT ;  /* 0x0000000119192812 */ /* 0x000fe200078ec0ff */
[----:B-1----:R-:W-:-:S08]  /*05c0*/  @P0 DADD R4, R12, -1 ;  /* 0xbff000000c040429 */ /* 0x002fd00000000000 */
[----:B---3--:R-:W-:Y:S01]  /*05d0*/  @P0 DFMA R12, R6, R4, 1 ;  /* 0x3ff00000060c042b */ /* 0x008fe20000000004 */
[----:B------:R-:W-:Y:S01]  /*05e0*/  ISETP.NE.AND P0, PT, R24, UR14, PT ;  /* 0x0000000e18007c0c */ /* 0x000fe2000bf05270 */
[----:B------:R-:W-:Y:S01]  /*05f0*/  @P1 DADD R6, R14, -1 ;  /* 0xbff000000e061429 */ /* 0x000fe20000000000 */
[----:B------:R1:W3:Y:S01]  /*0600*/  @P2 I2F.F64.U32 R4, R25 ;  /* 0x0000001900042312 */ /* 0x0002e20000201800 */
[----:B------:R-:W-:-:S04]  /*0610*/  VIADD R24, R23, 0x5 ;  /* 0x0000000517187836 */ /* 0x000fc80000000000 */
[----:B------:R-:W-:Y:S02]  /*0620*/  DMUL R18, R12, R18 ;  /* 0x000000120c127228 */ /* 0x000fe40000000000 */
[----:B0-----:R-:W-:Y:S01]  /*0630*/  @P1 DFMA R14, R20, R6, 1 ;  /* 0x3ff00000140e142b */ /* 0x001fe20000000006 */
[----:B------:R-:W-:Y:S01]  /*0640*/  ISETP.NE.AND P1, PT, R24, UR14, PT ;  /* 0x0000000e18007c0c */ /* 0x000fe2000bf25270 */
[----:B--2---:R-:W-:Y:S01]  /*0650*/  @P2 DADD R6, R8, -1 ;  /* 0xbff0000008062429 */ /* 0x004fe20000000000 */
[--C-:B------:R-:W-:Y:S01]  /*0660*/  @P3 SHF.R.U32.HI R20, RZ, 0x3, R16.reuse ;  /* 0x00000003ff143819 */ /* 0x100fe20000011610 */
[----:B------:R-:W-:Y:S01]  /*0670*/  @P3 DADD R12, R10, -1 ;  /* 0xbff000000a0c3429 */ /* 0x000fe20000000000 */
[C---:B------:R-:W-:Y:S02]  /*0680*/  VIADD R24, R23.reuse, 0x6 ;  /* 0x0000000617187836 */ /* 0x040fe40000000000 */
[----:B------:R-:W-:Y:S01]  /*0690*/  @P3 LOP3.LUT R20, R20, 0x1, RZ, 0xc0, !PT ;  /* 0x0000000114143812 */ /* 0x000fe200078ec0ff */
[----:B------:R-:W-:Y:S01]  /*06a0*/  DMUL R18, R18, R14 ;  /* 0x0000000e12127228 */ /* 0x000fe20000000000 */
[C---:B-1----:R-:W-:Y:S01]  /*06b0*/  VIADD R25, R23.reuse, 0x7 ;  /* 0x0000000717197836 */ /* 0x042fe20000000000 */
[----:B---3--:R-:W-:Y:S01]  /*06c0*/  @P2 DFMA R8, R4, R6, 1 ;  /* 0x3ff000000408242b */ /* 0x008fe20000000006 */
[----:B------:R-:W-:Y:S01]  /*06d0*/  ISETP.NE.AND P2, PT, R24, UR14, PT ;  /* 0x0000000e18007c0c */ /* 0x000fe2000bf45270 */
[----:B------:R-:W0:Y:S01]  /*06e0*/  LDS.128 R4, [R22] ;  /* 0x0000000016047984 */ /* 0x000e220000000c00 */
[----:B------:R-:W1:Y:S01]  /*06f0*/  @P3 I2F.F64.U32 R20, R20 ;  /* 0x0000001400143312 */ /* 0x000e620000201800 */
[----:B------:R-:W-:Y:S01]  /*0700*/  @P1 SHF.R.U32.HI R24, RZ, 0x5, R16 ;  /* 0x00000005ff181819 */ /* 0x000fe20000011610 */
[----:B------:R-:W-:-:S03]  /*0710*/  VIADD R23, R23, 0x8 ;  /* 0x0000000817177836 */ /* 0x000fc60000000000 */
[----:B------:R-:W-:Y:S01]  /*0720*/  DMUL R18, R18, R8 ;  /* 0x0000000812127228 */ /* 0x000fe20000000000 */
[----:B------:R-:W-:Y:S01]  /*0730*/  @P1 LOP3.LUT R24, R24, 0x1, RZ, 0xc0, !PT ;  /* 0x0000000118181812 */ /* 0x000fe200078ec0ff */
[----:B-1----:R-:W-:Y:S01]  /*0740*/  @P3 DFMA R10, R20, R12, 1 ;  /* 0x3ff00000140a342b */ /* 0x002fe2000000000c */
[----:B------:R-:W-:Y:S01]  /*0750*/  ISETP.NE.AND P3, PT, R25, UR14, PT ;  /* 0x0000000e19007c0c */ /* 0x000fe2000bf65270 */
[----:B------:R1:W2:Y:S01]  /*0760*/  LDS.128 R12, [R22+0x10] ;  /* 0x00001000160c7984 */ /* 0x0002a20000000c00 */
[----:B------:R-:W-:-:S04]  /*0770*/  @P0 SHF.R.U32.HI R21, RZ, 0x4, R16 ;  /* 0x00000004ff150819 */ /* 0x000fc80000011610 */
[----:B------:R-:W-:Y:S01]  /*0780*/  @P0 LOP3.LUT R21, R21, 0x1, RZ, 0xc0, !PT ;  /* 0x0000000115150812 */ /* 0x000fe200078ec0ff */
[----:B------:R-:W-:Y:S01]  /*0790*/  DMUL R18, R18, R10 ;  /* 0x0000000a12127228 */ /* 0x000fe20000000000 */
[----:B-1----:R-:W-:-:S04]  /*07a0*/  VIADD R22, R22, 0x40 ;  /* 0x0000004016167836 */ /* 0x002fc80000000000 */
[----:B------:R-:W1:Y:S01]  /*07b0*/  @P0 I2F.F64.U32 R20, R21 ;  /* 0x0000001500140312 */ /* 0x000e620000201800 */
[----:B------:R-:W-:Y:S01]  /*07c0*/  @P3 SHF.R.U32.HI R25, RZ, 0x7, R16 ;  /* 0x00000007ff193819 */ /* 0x000fe20000011610 */
[----:B0-----:R-:W-:-:S08]  /*07d0*/  @P0 DADD R8, R4, -1 ;  /* 0xbff0000004080429 */ /* 0x001fd00000000000 */
[----:B-1----:R-:W-:Y:S01]  /*07e0*/  @P0 DFMA R4, R20, R8, 1 ;  /* 0x3ff000001404042b */ /* 0x002fe20000000008 */
[----:B------:R-:W-:Y:S01]  /*07f0*/  ISETP.NE.AND P0, PT, R23, UR4, PT ;  /* 0x0000000417007c0c */ /* 0x000fe2000bf05270 */
[----:B------:R-:W0:Y:S01]  /*0800*/  @P1 I2F.F64.U32 R8, R24 ;  /* 0x0000001800081312 */ /* 0x000e220000201800 */
[--C-:B------:R-:W-:Y:S02]  /*0810*/  @P2 SHF.R.U32.HI R20, RZ, 0x6, R16.reuse ;  /* 0x00000006ff142819 */ /* 0x100fe40000011610 */
[----:B------:R-:W-:Y:S02]  /*0820*/  SHF.R.S32.HI R16, RZ, 0x8, R16 ;  /* 0x00000008ff107819 */ /* 0x000fe40000011410 */
[----:B------:R-:W-:Y:S01]  /*0830*/  @P2 LOP3.LUT R10, R20, 0x1, RZ, 0xc0, !PT ;  /* 0x00000001140a2812 */ /* 0x000fe200078ec0ff */
[----:B------:R-:W-:Y:S02]  /*0840*/  @P1 DADD R20, R6, -1 ;  /* 0xbff0000006141429 */ /* 0x000fe40000000000 */
[----:B------:R-:W-:Y:S01]  /*0850*/  DMUL R18, R18, R4 ;  /* 0x0000000412127228 */ /* 0x000fe20000000000 */
[----:B------:R-:W-:-:S02]  /*0860*/  @P3 LOP3.LUT R4, R25, 0x1, RZ, 0xc0, !PT ;  /* 0x0000000119043812 */ /* 0x000fc400078ec0ff */
[----:B------:R-:W1:Y:S03]  /*0870*/  @P2 I2F.F64.U32 R10, R10 ;  /* 0x0000000a000a2312 */ /* 0x000e660000201800 */
[----:B0-----:R-:W-:Y:S02]  /*0880*/  @P1 DFMA R6, R8, R20, 1 ;  /* 0x3ff000000806142b */ /* 0x001fe40000000014 */
[----:B--2---:R-:W-:-:S03]  /*0890*/  @P2 DADD R8, R12, -1 ;  /* 0xbff000000c082429 */ /* 0x004fc60000000000 */
[----:B------:R-:W0:Y:S03]  /*08a0*/  @P3 I2F.F64.U32 R4, R4 ;  /* 0x0000000400043312 */ /* 0x000e260000201800 */
[----:B------:R-:W-:Y:S02]  /*08b0*/  DMUL R18, R18, R6 ;  /* 0x0000000612127228 */ /* 0x000fe40000000000 */
[----:B------:R-:W-:Y:S02]  /*08c0*/  @P3 DADD R6, R14, -1 ;  /* 0xbff000000e063429 */ /* 0x000fe40000000000 */
[----:B-1----:R-:W-:-:S06]  /*08d0*/  @P2 DFMA R12, R10, R8, 1 ;  /* 0x3ff000000a0c242b */ /* 0x002fcc0000000008 */
[----:B0-----:R-:W-:Y:S02]  /*08e0*/  @P3 DFMA R14, R4, R6, 1 ;  /* 0x3ff00000040e342b */ /* 0x001fe40000000006 */
[----:B------:R-:W-:-:S08]  /*08f0*/  DMUL R18, R18, R12 ;  /* 0x0000000c12127228 */ /* 0x000fd00000000000 */
[----:B------:R-:W-:Y:S01]  /*0900*/  DMUL R18, R18, R14 ;  /* 0x0000000e12127228 */ /* 0x000fe20000000000 */
[----:B------:R-:W-:Y:S10]  /*0910*/  @P0 BRA `(.L_x_143) ;  /* 0xfffffff800e00947 */ /* 0x000ff4000383ffff */
[----:B------:R-:W-:-:S07]  /*0920*/  IMAD.U32 R17, RZ, RZ, UR4 ;  /* 0x00000004ff117e24 */ /* 0x000fce000f8e00ff */
.L_x_142:
[----:B------:R-:W-:-:S09]  /*0930*/  UISETP.NE.AND UP2, UPT, UR12, URZ, UPT ;  /* 0x000000ff0c00728c */ /* 0x000fd2000bf45270 */
[----:B------:R-:W-:Y:S05]  /*0940*/  BRA.U !UP2, `(.L_x_144) ;  /* 0x000000050a447547 */ /* 0x000fea000b800000 */
[----:B------:R-:W-:Y:S01]  /*0950*/  UISETP.NE.AND UP2, UPT, UR13, URZ, UPT ;  /* 0x000000ff0d00728c */ /* 0x000fe2000bf45270 */
[----:B------:R-:W-:Y:S10]  /*0960*/  BRA.U !UP1, `(.L_x_145) ;  /* 0x00000001099c7547 */ /* 0x000ff4000b800000 */
[----:B------:R-:W1:Y:S01]  /*0970*/  S2UR UR7, SR_CgaCtaId ;  /* 0x00000000000779c3 */ /* 0x000e620000008800 */
[----:B------:R-:W-:Y:S01]  /*0980*/  UMOV UR5, 0x400 ;  /* 0x0000040000057882 */ /* 0x000fe20000000000 */
[C---:B------:R-:W-:Y:S02]  /*0990*/  VIADD R12, R17.reuse, 0x1 ;  /* 0x00000001110c7836 */ /* 0x040fe40000000000 */
[C---:B------:R-:W-:Y:S02]  /*09a0*/  VIADD R13, R17.reuse, 0x2 ;  /* 0x00000002110d7836 */ /* 0x040fe40000000000 */
[----:B------:R-:W-:Y:S01]  /*09b0*/  VIADD R15, R17, 0x3 ;  /* 0x00000003110f7836 */ /* 0x000fe20000000000 */
[----:B-1----:R-:W-:-:S06]  /*09c0*/  ULEA UR5, UR7, UR5, 0x18 ;  /* 0x0000000507057291 */ /* 0x002fcc000f8ec0ff */
[----:B------:R-:W-:-:S05]  /*09d0*/  LEA R23, R17, UR5, 0x3 ;  /* 0x0000000511177c11 */ /* 0x000fca000f8e18ff */
[----:B------:R-:W1:Y:S01]  /*09e0*/  LDCU UR5, c[0x0][0x388] ;  /* 0x00007100ff0577ac */ /* 0x000e620008000800 */
[----:B------:R-:W2:Y:S04]  /*09f0*/  LDS.128 R4, [R23] ;  /* 0x0000000017047984 */ /* 0x000ea80000000c00 */
[----:B------:R3:W4:Y:S01]  /*0a00*/  LDS.128 R8, [R23+0x10] ;  /* 0x0000100017087984 */ /* 0x0007220000000c00 */
[C---:B-1----:R-:W-:Y:S01]  /*0a10*/  ISETP.NE.AND P0, PT, R17.reuse, UR5, PT ;  /* 0x0000000511007c0c */ /* 0x042fe2000bf05270 */
[----:B------:R-:W-:Y:S01]  /*0a20*/  VIADD R17, R17, 0x4 ;  /* 0x0000000411117836 */ /* 0x000fe20000000000 */
[----:B------:R-:W-:Y:S02]  /*0a30*/  ISETP.NE.AND P1, PT, R12, UR5, PT ;  /* 0x000000050c007c0c */ /* 0x000fe4000bf25270 */
[----:B------:R-:W-:-:S02]  /*0a40*/  ISETP.NE.AND P2, PT, R13, UR5, PT ;  /* 0x000000050d007c0c */ /* 0x000fc4000bf45270 */
[----:B------:R-:W-:-:S07]  /*0a50*/  ISETP.NE.AND P3, PT, R15, UR5, PT ;  /* 0x000000050f007c0c */ /* 0x000fce000bf65270 */
[----:B------:R-:W-:Y:S02]  /*0a60*/  @P0 LOP3.LUT R12, R16, 0x1, RZ, 0xc0, !PT ;  /* 0x00000001100c0812 */ /* 0x000fe400078ec0ff */
[--C-:B------:R-:W-:Y:S02]  /*0a70*/  @P1 SHF.R.U32.HI R14, RZ, 0x1, R16.reuse ;  /* 0x00000001ff0e1819 */ /* 0x100fe40000011610 */
[----:B---3--:R-:W-:Y:S02]  /*0a80*/  @P2 SHF.R.U32.HI R23, RZ, 0x2, R16 ;  /* 0x00000002ff172819 */ /* 0x008fe40000011610 */
[----:B------:R-:W1:Y:S01]  /*0a90*/  @P0 I2F.F64.U32 R12, R12 ;  /* 0x0000000c000c0312 */ /* 0x000e620000201800 */
[----:B------:R-:W-:Y:S01]  /*0aa0*/  @P1 LOP3.LUT R22, R14, 0x1, RZ, 0xc0, !PT ;  /* 0x000000010e161812 */ /* 0x000fe200078ec0ff */
[----:B--2---:R-:W-:-:S06]  /*0ab0*/  @P0 DADD R20, R4, -1 ;  /* 0xbff0000004140429 */ /* 0x004fcc0000000000 */
[----:B------:R-:W2:Y:S02]  /*0ac0*/  @P1 I2F.F64.U32 R14, R22 ;  /* 0x00000016000e1312 */ /* 0x000ea40000201800 */
[----:B-1----:R-:W-:Y:S01]  /*0ad0*/  @P0 DFMA R4, R12, R20, 1 ;  /* 0x3ff000000c04042b */ /* 0x002fe20000000014 */
[----:B------:R-:W-:Y:S01]  /*0ae0*/  @P2 LOP3.LUT R13, R23, 0x1, RZ, 0xc0, !PT ;  /* 0x00000001170d2812 */ /* 0x000fe200078ec0ff */
[----:B------:R-:W-:Y:S01]  /*0af0*/  @P1 DADD R20, R6, -1 ;  /* 0xbff0000006141429 */ /* 0x000fe20000000000 */
[--C-:B------:R-:W-:Y:S02]  /*0b00*/  @P3 SHF.R.U32.HI R23, RZ, 0x3, R16.reuse ;  /* 0x00000003ff173819 */ /* 0x100fe40000011610 */
[----:B------:R-:W-:Y:S02]  /*0b10*/  SHF.R.S32.HI R16, RZ, 0x4, R16 ;  /* 0x00000004ff107819 */ /* 0x000fe40000011410 */
[----:B------:R-:W1:Y:S01]  /*0b20*/  @P2 I2F.F64.U32 R12, R13 ;  /* 0x0000000d000c2312 */ /* 0x000e620000201800 */
[----:B------:R-:W-:Y:S01]  /*0b30*/  @P3 LOP3.LUT R23, R23, 0x1, RZ, 0xc0, !PT ;  /* 0x0000000117173812 */ /* 0x000fe200078ec0ff */
[----:B------:R-:W-:-:S02]  /*0b40*/  DMUL R4, R18, R4 ;  /* 0x0000000412047228 */ /* 0x000fc40000000000 */
[----:B--2---:R-:W-:Y:S02]  /*0b50*/  @P1 DFMA R6, R14, R20, 1 ;  /* 0x3ff000000e06142b */ /* 0x004fe40000000014 */
[----:B----4-:R-:W-:Y:S02]  /*0b60*/  @P2 DADD R18, R8, -1 ;  /* 0xbff0000008122429 */ /* 0x010fe40000000000 */
[----:B------:R-:W2:Y:S04]  /*0b70*/  @P3 I2F.F64.U32 R14, R23 ;  /* 0x00000017000e3312 */ /* 0x000ea80000201800 */
[----:B------:R-:W-:Y:S02]  /*0b80*/  DMUL R6, R4, R6 ;  /* 0x0000000604067228 */ /* 0x000fe40000000000 */
[----:B------:R-:W-:-:S02]  /*0b90*/  @P3 DADD R4, R10, -1 ;  /* 0xbff000000a043429 */ /* 0x000fc40000000000 */
[----:B-1----:R-:W-:-:S06]  /*0ba0*/  @P2 DFMA R8, R12, R18, 1 ;  /* 0x3ff000000c08242b */ /* 0x002fcc0000000012 */
[----:B--2---:R-:W-:Y:S02]  /*0bb0*/  @P3 DFMA R10, R14, R4, 1 ;  /* 0x3ff000000e0a342b */ /* 0x004fe40000000004 */
[----:B------:R-:W-:-:S08]  /*0bc0*/  DMUL R6, R6, R8 ;  /* 0x0000000806067228 */ /* 0x000fd00000000000 */
[----:B------:R-:W-:-:S11]  /*0bd0*/  DMUL R18, R6, R10 ;  /* 0x0000000a06127228 */ /* 0x000fd60000000000 */
.L_x_145:
[----:B------:R-:W-:Y:S05]  /*0be0*/  BRA.U !UP2, `(.L_x_144) ;  /* 0x000000010a9c7547 */ /* 0x000fea000b800000 */
[----:B------:R-:W1:Y:S01]  /*0bf0*/  LDCU UR5, c[0x0][0x39c] ;  /* 0x00007380ff0577ac */ /* 0x000e620008000800 */
[----:B------:R-:W-:Y:S02]  /*0c00*/  UISETP.NE.AND UP2, UPT, UR13, 0x1, UPT ;  /* 0x000000010d00788c */ /* 0x000fe4000bf45270 */
[----:B-1----:R-:W-:-:S07]  /*0c10*/  ULOP3.LUT UP3, URZ, UR5, 0x1, URZ, 0xc0, !UPT ;  /* 0x0000000105ff7892 */ /* 0x002fce000f86c0ff */
[----:B------:R-:W-:Y:S05]  /*0c20*/  BRA.U !UP2, `(.L_x_146) ;  /* 0x000000010a587547 */ /* 0x000fea000b800000 */
[----:B------:R-:W1:Y:S01]  /*0c30*/  S2UR UR7, SR_CgaCtaId ;  /* 0x00000000000779c3 */ /* 0x000e620000008800 */
[----:B------:R-:W-:Y:S01]  /*0c40*/  UMOV UR5, 0x400 ;  /* 0x0000040000057882 */ /* 0x000fe20000000000 */
[----:B------:R-:W-:Y:S01]  /*0c50*/  VIADD R8, R17, 0x1 ;  /* 0x0000000111087836 */ /* 0x000fe20000000000 */
[----:B-1----:R-:W-:-:S06]  /*0c60*/  ULEA UR5, UR7, UR5, 0x18 ;  /* 0x0000000507057291 */ /* 0x002fcc000f8ec0ff */
[----:B------:R-:W-:-:S05]  /*0c70*/  LEA R4, R17, UR5, 0x3 ;  /* 0x0000000511047c11 */ /* 0x000fca000f8e18ff */
[----:B------:R-:W1:Y:S01]  /*0c80*/  LDCU UR5, c[0x0][0x388] ;  /* 0x00007100ff0577ac */ /* 0x000e620008000800 */
[----:B------:R-:W2:Y:S01]  /*0c90*/  LDS.128 R4, [R4] ;  /* 0x0000000004047984 */ /* 0x000ea20000000c00 */
[C---:B-1----:R-:W-:Y:S01]  /*0ca0*/  ISETP.NE.AND P0, PT, R17.reuse, UR5, PT ;  /* 0x0000000511007c0c */ /* 0x042fe2000bf05270 */
[----:B------:R-:W-:Y:S01]  /*0cb0*/  VIADD R17, R17, 0x2 ;  /* 0x0000000211117836 */ /* 0x000fe20000000000 */
[----:B------:R-:W-:-:S11]  /*0cc0*/  ISETP.NE.AND P1, PT, R8, UR5, PT ;  /* 0x0000000508007c0c */ /* 0x000fd6000bf25270 */
[----:B------:R-:W-:Y:S02]  /*0cd0*/  @P0 LOP3.LUT R8, R16, 0x1, RZ, 0xc0, !PT ;  /* 0x0000000110080812 */ /* 0x000fe400078ec0ff */
[--C-:B------:R-:W-:Y:S02]  /*0ce0*/  @P1 SHF.R.U32.HI R10, RZ, 0x1, R16.reuse ;  /* 0x00000001ff0a1819 */ /* 0x100fe40000011610 */
[----:B------:R-:W-:Y:S02]  /*0cf0*/  SHF.R.S32.HI R16, RZ, 0x2, R16 ;  /* 0x00000002ff107819 */ /* 0x000fe40000011410 */
[----:B------:R-:W1:Y:S01]  /*0d00*/  @P0 I2F.F64.U32 R8, R8 ;  /* 0x0000000800080312 */ /* 0x000e620000201800 */
[----:B------:R-:W-:Y:S01]  /*0d10*/  @P1 LOP3.LUT R14, R10, 0x1, RZ, 0xc0, !PT ;  /* 0x000000010a0e1812 */ /* 0x000fe200078ec0ff */
[----:B--2---:R-:W-:Y:S02]  /*0d20*/  @P0 DADD R10, R4, -1 ;  /* 0xbff00000040a0429 */ /* 0x004fe40000000000 */
[----:B------:R-:W-:-:S04]  /*0d30*/  @P1 DADD R12, R6, -1 ;  /* 0xbff00000060c1429 */ /* 0x000fc80000000000 */
[----:B------:R-:W2:Y:S02]  /*0d40*/  @P1 I2F.F64.U32 R14, R14 ;  /* 0x0000000e000e1312 */ /* 0x000ea40000201800 */
[----:B-1----:R-:W-:Y:S02]  /*0d50*/  @P0 DFMA R4, R8, R10, 1 ;  /* 0x3ff000000804042b */ /* 0x002fe4000000000a */
[----:B--2---:R-:W-:-:S06]  /*0d60*/  @P1 DFMA R6, R14, R12, 1 ;  /* 0x3ff000000e06142b */ /* 0x004fcc000000000c */
[----:B------:R-:W-:-:S08]  /*0d70*/  DMUL R18, R18, R4 ;  /* 0x0000000412127228 */ /* 0x000fd00000000000 */
[----:B------:R-:W-:-:S11]  /*0d80*/  DMUL R18, R18, R6 ;  /* 0x0000000612127228 */ /* 0x000fd60000000000 */
.L_x_146:
[----:B------:R-:W-:Y:S05]  /*0d90*/  BRA.U !UP3, `(.L_x_144) ;  /* 0x000000010b307547 */ /* 0x000fea000b800000 */
[----:B------:R-:W1:Y:S01]  /*0da0*/  S2UR UR7, SR_CgaCtaId ;  /* 0x00000000000779c3 */ /* 0x000e620000008800 */
[----:B------:R-:W-:Y:S02]  /*0db0*/  UMOV UR5, 0x400 ;  /* 0x0000040000057882 */ /* 0x000fe40000000000 */
[----:B-1----:R-:W-:-:S06]  /*0dc0*/  ULEA UR5, UR7, UR5, 0x18 ;  /* 0x0000000507057291 */ /* 0x002fcc000f8ec0ff */
[----:B------:R-:W-:-:S05]  /*0dd0*/  LEA R10, R17, UR5, 0x3 ;  /* 0x00000005110a7c11 */ /* 0x000fca000f8e18ff */
[----:B------:R-:W1:Y:S01]  /*0de0*/  LDCU UR5, c[0x0][0x388] ;  /* 0x00007100ff0577ac */ /* 0x000e620008000800 */
[----:B------:R-:W2:Y:S01]  /*0df0*/  LDS.64 R4, [R10] ;  /* 0x000000000a047984 */ /* 0x000ea20000000a00 */
[----:B-1----:R-:W-:-:S13]  /*0e00*/  ISETP.NE.AND P0, PT, R17, UR5, PT ;  /* 0x0000000511007c0c */ /* 0x002fda000bf05270 */
[----:B------:R-:W-:-:S06]  /*0e10*/  @P0 LOP3.LUT R6, R16, 0x1, RZ, 0xc0, !PT ;  /* 0x0000000110060812 */ /* 0x000fcc00078ec0ff */
[----:B------:R-:W1:Y:S01]  /*0e20*/  @P0 I2F.F64.U32 R6, R6 ;  /* 0x0000000600060312 */ /* 0x000e620000201800 */
[----:B--2---:R-:W-:-:S08]  /*0e30*/  @P0 DADD R8, R4, -1 ;  /* 0xbff0000004080429 */ /* 0x004fd00000000000 */
[----:B-1----:R-:W-:-:S08]  /*0e40*/  @P0 DFMA R4, R6, R8, 1 ;  /* 0x3ff000000604042b */ /* 0x002fd00000000008 */
[----:B------:R-:W-:-:S11]  /*0e50*/  DMUL R18, R18, R4 ;  /* 0x0000000412127228 */ /* 0x000fd60000000000 */
.L_x_144:
[----:B------:R-:W1:Y:S08]  /*0e60*/  LDC.64 R6, c[0x0][0x390] ;  /* 0x0000e400ff067b82 */ /* 0x000e700000000a00 */
[----:B------:R-:W2:Y:S01]  /*0e70*/  LDC.64 R4, c[0x0][0x3a0] ;  /* 0x0000e800ff047b82 */ /* 0x000ea20000000a00 */
[----:B-1----:R-:W-:-:S06]  /*0e80*/  IMAD.WIDE R6, R0, 0x8, R6 ;  /* 0x0000000800067825 */ /* 0x002fcc00078e0206 */
[----:B------:R-:W3:Y:S01]  /*0e90*/  LDG.E.64.CONSTANT R6, desc[UR8][R6.64] ;  /* 0x0000000806067981 */ /* 0x000ee2000c1e9b00 */
[----:B--2---:R-:W-:-:S05]  /*0ea0*/  IMAD.WIDE R4, R2, 0x8, R4 ;  /* 0x0000000802047825 */ /* 0x004fca00078e0204 */
[----:B------:R-:W3:Y:S01]  /*0eb0*/  LDG.E.64 R8, desc[UR8][R4.64] ;  /* 0x0000000804087981 */ /* 0x000ee2000c1e1b00 */
[----:B------:R-:W-:-:S13]  /*0ec0*/  ISETP.GE.AND P0, PT, R3, UR10, PT ;  /* 0x0000000a03007c0c */ /* 0x000fda000bf06270 */
[----:B------:R-:W1:Y:S01]  /*0ed0*/  @!P0 LDC R11, c[0x0][0x388] ;  /* 0x0000e200ff0b8b82 */ /* 0x000e620000000800 */
[C-C-:B------:R-:W-:Y:S02]  /*0ee0*/  @!P0 IMAD.IADD R2, R3.reuse, 0x1, R0.reuse ;  /* 0x0000000103028824 */ /* 0x140fe400078e0200 */
[----:B------:R-:W-:-:S03]  /*0ef0*/  @P0 IMAD R0, R3, 0x2, R0 ;  /* 0x0000000203000824 */ /* 0x000fc600078e0200 */
[----:B-1----:R-:W-:-:S04]  /*0f00*/  @!P0 SHF.R.U32.HI R10, RZ, R11, R2 ;  /* 0x0000000bff0a8219 */ /* 0x002fc80000011602 */
[----:B------:R-:W-:-:S04]  /*0f10*/  @!P0 LOP3.LUT R10, R10, 0x1, RZ, 0xc0, !PT ;  /* 0x000000010a0a8812 */ /* 0x000fc800078ec0ff */
[----:B------:R-:W-:-:S05]  /*0f20*/  @!P0 SHF.L.U32 R11, R10, R11, RZ ;  /* 0x0000000b0a0b8219 */ /* 0x000fca00000006ff */
[----:B------:R-:W-:-:S04]  /*0f30*/  @!P0 IMAD.IADD R0, R2, 0x1, R11 ;  /* 0x0000000102008824 */ /* 0x000fc800078e020b */
[----:B------:R-:W-:-:S05]  /*0f40*/  VIADD R2, R0, UR10 ;  /* 0x0000000a00027c36 */ /* 0x000fca0008000000 */
[----:B------:R-:W-:Y:S01]  /*0f50*/  ISETP.GE.AND P0, PT, R2, UR11, PT ;  /* 0x0000000b02007c0c */ /* 0x000fe2000bf06270 */
[----:B---3--:R-:W-:-:S07]  /*0f60*/  DFMA R8, R6, R18, R8 ;  /* 0x000000120608722b */ /* 0x008fce0000000008 */
[----:B------:R1:W-:Y:S05]  /*0f70*/  STG.E.64 desc[UR8][R4.64], R8 ;  /* 0x0000000804007986 */ /* 0x0003ea000c101b08 */
[----:B------:R-:W-:Y:S05]  /*0f80*/  @!P0 BRA `(.L_x_147) ;  /* 0xfffffff400088947 */ /* 0x000fea000383ffff */
[----:B0-----:R-:W-:Y:S05]  /*0f90*/  EXIT ;  /* 0x000000000000794d */ /* 0x001fea0003800000 */
.L_x_141:
[----:B------:R-:W-:Y:S02]  /*0fa0*/  ULOP3.LUT UR12, UR5, 0x7, URZ, 0xc0, !UPT ;  /* 0x00000007050c7892 */ /* 0x000fe4000f8ec0ff */
[----:B------:R-:W-:Y:S02]  /*0fb0*/  ULOP3.LUT UR13, UR5, 0x3, URZ, 0xc0, !UPT ;  /* 0x00000003050d7892 */ /* 0x000fe4000f8ec0ff */
[----:B------:R-:W-:Y:S01]  /*0fc0*/  UIADD3 UR4, UPT, UPT, UR12, -0x1, URZ ;  /* 0xffffffff0c047890 */ /* 0x000fe2000fffe0ff */
[----:B------:R-:W0:Y:S01]  /*0fd0*/  LDCU UR14, c[0x0][0x388] ;  /* 0x00007100ff0e77ac */ /* 0x000e220008000800 */
[----:B------:R-:W-:Y:S02]  /*0fe0*/  ULOP3.LUT UR5, UR5, 0x7ffffff8, URZ, 0xc0, !UPT ;  /* 0x7ffffff805057892 */ /* 0x000fe4000f8ec0ff */
[----:B------:R-:W-:Y:S02]  /*0ff0*/  UISETP.GE.U32.AND UP0, UPT, UR7, 0x7, UPT ;  /* 0x000000070700788c */ /* 0x000fe4000bf06070 */
[----:B------:R-:W-:-:S11]  /*1000*/  UISETP.GE.U32.AND UP1, UPT, UR4, 0x3, UPT ;  /* 0x000000030400788c */ /* 0x000fd6000bf26070 */
.L_x_153:
[----:B------:R-:W-:Y:S02]  /*1010*/  IMAD.MOV.U32 R21, RZ, RZ, RZ ;  /* 0x000000ffff157224 */ /* 0x000fe400078e00ff */
[----:B------:R-:W-:Y:S02]  /*1020*/  IMAD.MOV.U32 R20, RZ, RZ, R0 ;  /* 0x000000ffff147224 */ /* 0x000fe400078e0000 */
[----:B------:R-:W-:Y:S02]  /*1030*/  IMAD.MOV.U32 R18, RZ, RZ, 0x0 ;  /* 0x00000000ff127424 */ /* 0x000fe400078e00ff */
[----:B------:R-:W-:Y:S01]  /*1040*/  IMAD.MOV.U32 R19, RZ, RZ, 0x3ff00000 ;  /* 0x3ff00000ff137424 */ /* 0x000fe200078e00ff */
[----:B------:R-:W-:Y:S06]  /*1050*/  BRA.U !UP0, `(.L_x_148) ;  /* 0x00000005083c7547 */ /* 0x000fec000b800000 */
[----:B------:R-:W1:Y:S01]  /*1060*/  S2R R4, SR_CgaCtaId ;  /* 0x0000000000047919 */ /* 0x000e620000008800 */
[----:B------:R-:W-:Y:S01]  /*1070*/  MOV R21, 0x400 ;  /* 0x0000040000157802 */ /* 0x000fe20000000f00 */
[----:B------:R-:W-:Y:S02]  /*1080*/  IMAD.MOV.U32 R22, RZ, RZ, RZ ;  /* 0x000000ffff167224 */ /* 0x000fe400078e00ff */
[----:B------:R-:W-:Y:S02]  /*1090*/  IMAD.MOV.U32 R20, RZ, RZ, R0 ;  /* 0x000000ffff147224 */ /* 0x000fe400078e0000 */
[----:B------:R-:W-:Y:S02]  /*10a0*/  IMAD.MOV.U32 R18, RZ, RZ, 0x0 ;  /* 0x00000000ff127424 */ /* 0x000fe400078e00ff */
[----:B------:R-:W-:Y:S01]  /*10b0*/  IMAD.MOV.U32 R19, RZ, RZ, 0x3ff00000 ;  /* 0x3ff00000ff137424 */ /* 0x000fe200078e00ff */
[----:B-1----:R-:W-:-:S07]  /*10c0*/  LEA R21, R4, R21, 0x18 ;  /* 0x0000001504157211 */ /* 0x002fce00078ec0ff */
.L_x_149:
[C---:B------:R-:W-:Y:S01]  /*10d0*/  IMAD R23, R22.reuse, 0x8, R21 ;  /* 0x0000000816177824 */ /* 0x040fe200078e0215 */
[C---:B0-----:R-:W-:Y:S01]  /*10e0*/  ISETP.NE.AND P0, PT, R22.reuse, UR14, PT ;  /* 0x0000000e16007c0c */ /* 0x041fe2000bf05270 */
[----:B------:R-:W-:-:S03]  /*10f0*/  VIADD R12, R22, 0x1 ;  /* 0x00000001160c7836 */ /* 0x000fc60000000000 */
[----:B------:R-:W0:Y:S02]  /*1100*/  LDS.128 R4, [R23] ;  /* 0x0000000017047984 */ /* 0x000e240000000c00 */
[----:B------:R-:W-:Y:S01]  /*1110*/  ISETP.NE.AND P1, PT, R12, UR14, PT ;  /* 0x0000000e0c007c0c */ /* 0x000fe2000bf25270 */
[----:B------:R-:W-:Y:S01]  /*1120*/  VIADD R12, R22, 0x2 ;  /* 0x00000002160c7836 */ /* 0x000fe20000000000 */
[----:B------:R-:W1:Y:S04]  /*1130*/  LDS.128 R8, [R23+0x10] ;  /* 0x0000100017087984 */ /* 0x000e680000000c00 */
[----:B------:R-:W-:Y:S02]  /*1140*/  ISETP.NE.AND P2, PT, R12, UR14, PT ;  /* 0x0000000e0c007c0c */ /* 0x000fe4000bf45270 */
[----:B------:R-:W-:-:S04]  /*1150*/  @P0 LOP3.LUT R24, R20, 0x1, RZ, 0xc0, !PT ;  /* 0x0000000114180812 */ /* 0x000fc800078ec0ff */
[----:B------:R-:W2:Y:S01]  /*1160*/  @P0 I2F.F64.U32 R14, R24 ;  /* 0x00000018000e0312 */ /* 0x000ea20000201800 */
[----:B------:R-:W-:-:S04]  /*1170*/  @P1 SHF.R.U32.HI R16, RZ, 0x1, R20 ;  /* 0x00000001ff101819 */ /* 0x000fc80000011614 */
[----:B------:R-:W-:Y:S02]  /*1180*/  @P1 LOP3.LUT R16, R16, 0x1, RZ, 0xc0, !PT ;  /* 0x0000000110101812 */ /* 0x000fe400078ec0ff */
[----:B------:R-:W-:-:S04]  /*1190*/  @P2 SHF.R.U32.HI R25, RZ, 0x2, R20 ;  /* 0x00000002ff192819 */ /* 0x000fc80000011614 */
[----:B------:R-:W3:Y:S01]  /*11a0*/  @P1 I2F.F64.U32 R16, R16 ;  /* 0x0000001000101312 */ /* 0x000ee20000201800 */
[----:B------:R-:W-:Y:S01]  /*11b0*/  @P2 LOP3.LUT R26, R25, 0x1, RZ, 0xc0, !PT ;  /* 0x00000001191a2812 */ /* 0x000fe200078ec0ff */
[----:B0-----:R-:W-:-:S08]  /*11c0*/  @P0 DADD R12, R4, -1 ;  /* 0xbff00000040c0429 */ /* 0x001fd00000000000 */
[----:B--2---:R-:W-:Y:S01]  /*11d0*/  @P0 DFMA R4, R14, R12, 1 ;  /* 0x3ff000000e04042b */ /* 0x004fe2000000000c */
[----:B------:R-:W-:Y:S01]  /*11e0*/  VIADD R12, R22, 0x3 ;  /* 0x00000003160c7836 */ /* 0x000fe20000000000 */
[----:B------:R-:W-:-:S04]  /*11f0*/  @P1 DADD R14, R6, -1 ;  /* 0xbff00000060e1429 */ /* 0x000fc80000000000 */
[----:B------:R-:W-:Y:S02]  /*1200*/  ISETP.NE.AND P3, PT, R12, UR14, PT ;  /* 0x0000000e0c007c0c */ /* 0x000fe4000bf65270 */
[----:B------:R-:W-:Y:S01]  /*1210*/  DMUL R4, R4, R18 ;  /* 0x0000001204047228 */ /* 0x000fe20000000000 */
[----:B------:R-:W0:Y:S01]  /*1220*/  @P2 I2F.F64.U32 R12, R26 ;  /* 0x0000001a000c2312 */ /* 0x000e220000201800 */
[----:B---3--:R-:W-:Y:S02]  /*1230*/  @P1 DFMA R6, R16, R14, 1 ;  /* 0x3ff000001006142b */ /* 0x008fe4000000000e */
[----:B-1----:R-:W-:Y:S01]  /*1240*/  @P2 DADD R14, R8, -1 ;  /* 0xbff00000080e2429 */ /* 0x002fe20000000000 */
[----:B------:R-:W-:-:S05]  /*1250*/  VIADD R16, R22, 0x4 ;  /* 0x0000000416107836 */ /* 0x000fca0000000000 */
[----:B------:R-:W-:Y:S01]  /*1260*/  ISETP.NE.AND P0, PT, R16, UR14, PT ;  /* 0x0000000e10007c0c */ /* 0x000fe2000bf05270 */
[----:B------:R-:W-:Y:S01]  /*1270*/  DMUL R4, R4, R6 ;  /* 0x0000000604047228 */ /* 0x000fe20000000000 */
[----:B------:R-:W-:Y:S01]  /*1280*/  @P3 SHF.R.U32.HI R17, RZ, 0x3, R20 ;  /* 0x00000003ff113819 */ /* 0x000fe20000011614 */
[----:B------:R-:W-:Y:S01]  /*1290*/  VIADD R7, R22, 0x6 ;  /* 0x0000000616077836 */ /* 0x000fe20000000000 */
[----:B0-----:R-:W-:Y:S02]  /*12a0*/  @P2 DFMA R8, R12, R14, 1 ;  /* 0x3ff000000c08242b */ /* 0x001fe4000000000e */
[----:B------:R-:W-:Y:S01]  /*12b0*/  @P3 LOP3.LUT R24, R17, 0x1, RZ, 0xc0, !PT ;  /* 0x0000000111183812 */ /* 0x000fe200078ec0ff */
[----:B------:R-:W0:Y:S01]  /*12c0*/  LDS.128 R12, [R23+0x20] ;  /* 0x00002000170c7984 */ /* 0x000e220000000c00 */
[----:B------:R-:W-:Y:S01]  /*12d0*/  @P3 DADD R16, R10, -1 ;  /* 0xbff000000a103429 */ /* 0x000fe20000000000 */
[----:B------:R-:W-:-:S03]  /*12e0*/  ISETP.NE.AND P2, PT, R7, UR14, PT ;  /* 0x0000000e07007c0c */ /* 0x000fc6000bf45270 */
[----:B------:R-:W1:Y:S01]  /*12f0*/  @P3 I2F.F64.U32 R24, R24 ;  /* 0x0000001800183312 */ /* 0x000e620000201800 */
[----:B------:R-:W-:-:S03]  /*1300*/  DMUL R4, R4, R8 ;  /* 0x0000000804047228 */ /* 0x000fc60000000000 */
[----:B-1----:R-:W-:Y:S01]  /*1310*/  @P3 DFMA R10, R24, R16, 1 ;  /* 0x3ff00000180a342b */ /* 0x002fe20000000010 */
[----:B------:R-:W-:Y:S01]  /*1320*/  VIADD R25, R22, 0x5 ;  /* 0x0000000516197836 */ /* 0x000fe20000000000 */
[----:B------:R1:W2:Y:S04]  /*1330*/  LDS.128 R16, [R23+0x30] ;  /* 0x0000300017107984 */ /* 0x0002a80000000c00 */
[----:B------:R-:W-:Y:S02]  /*1340*/  ISETP.NE.AND P1, PT, R25, UR14, PT ;  /* 0x0000000e19007c0c */ /* 0x000fe4000bf25270 */
[----:B------:R-:W-:Y:S01]  /*1350*/  DMUL R4, R4, R10 ;  /* 0x0000000a04047228 */ /* 0x000fe20000000000 */
[--C-:B------:R-:W-:Y:S02]  /*1360*/  @P0 SHF.R.U32.HI R25, RZ, 0x4, R20.reuse ;  /* 0x00000004ff190819 */ /* 0x100fe40000011614 */
[----:B-1----:R-:W-:-:S02]  /*1370*/  @P2 SHF.R.U32.HI R23, RZ, 0x6, R20 ;  /* 0x00000006ff172819 */ /* 0x002fc40000011614 */
[----:B------:R-:W-:Y:S01]  /*1380*/  @P0 LOP3.LUT R6, R25, 0x1, RZ, 0xc0, !PT ;  /* 0x0000000119060812 */ /* 0x000fe200078ec0ff */
[C---:B------:R-:W-:Y:S02]  /*1390*/  VIADD R25, R22.reuse, 0x7 ;  /* 0x0000000716197836 */ /* 0x040fe40000000000 */
[----:B------:R-:W-:-:S03]  /*13a0*/  VIADD R22, R22, 0x8 ;  /* 0x0000000816167836 */ /* 0x000fc60000000000 */
[----:B------:R-:W1:Y:S01]  /*13b0*/  @P0 I2F.F64.U32 R6, R6 ;  /* 0x0000000600060312 */ /* 0x000e620000201800 */
[----:B------:R-:W-:Y:S01]  /*13c0*/  @P1 SHF.R.U32.HI R24, RZ, 0x5, R20 ;  /* 0x00000005ff181819 */ /* 0x000fe20000011614 */
[----:B0-----:R-:W-:Y:S01]  /*13d0*/  @P0 DADD R8, R12, -1 ;  /* 0xbff000000c080429 */ /* 0x001fe20000000000 */
[----:B------:R-:W-:Y:S02]  /*13e0*/  ISETP.NE.AND P3, PT, R25, UR14, PT ;  /* 0x0000000e19007c0c */ /* 0x000fe4000bf65270 */
[----:B------:R-:W-:-:S04]  /*13f0*/  @P1 LOP3.LUT R24, R24, 0x1, RZ, 0xc0, !PT ;  /* 0x0000000118181812 */ /* 0x000fc800078ec0ff */
[----:B------:R-:W0:Y:S01]  /*1400*/  @P1 I2F.F64.U32 R10, R24 ;  /* 0x00000018000a1312 */ /* 0x000e220000201800 */
[----:B-1----:R-:W-:Y:S01]  /*1410*/  @P0 DFMA R12, R6, R8, 1 ;  /* 0x3ff00000060c042b */ /* 0x002fe20000000008 */
[----:B------:R-:W-:Y:S01]  /*1420*/  ISETP.NE.AND P0, PT, R22, UR5, PT ;  /* 0x0000000516007c0c */ /* 0x000fe2000bf05270 */
[----:B------:R-:W-:Y:S01]  /*1430*/  @P1 DADD R8, R14, -1 ;  /* 0xbff000000e081429 */ /* 0x000fe20000000000 */
[----:B------:R-:W-:-:S03]  /*1440*/  @P2 LOP3.LUT R6, R23, 0x1, RZ, 0xc0, !PT ;  /* 0x0000000117062812 */ /* 0x000fc600078ec0ff */
[--C-:B------:R-:W-:Y:S02]  /*1450*/  @P3 SHF.R.U32.HI R23, RZ, 0x7, R20.reuse ;  /* 0x00000007ff173819 */ /* 0x100fe40000011614 */
[----:B------:R-:W-:Y:S01]  /*1460*/  SHF.R.S32.HI R20, RZ, 0x8, R20 ;  /* 0x00000008ff147819 */ /* 0x000fe20000011414 */
[----:B------:R-:W-:Y:S01]  /*1470*/  DMUL R4, R4, R12 ;  /* 0x0000000c04047228 */ /* 0x000fe20000000000 */
[----:B------:R-:W1:Y:S01]  /*1480*/  @P2 I2F.F64.U32 R6, R6 ;  /* 0x0000000600062312 */ /* 0x000e620000201800 */
[----:B------:R-:W-:Y:S01]  /*1490*/  @P3 LOP3.LUT R23, R23, 0x1, RZ, 0xc0, !PT ;  /* 0x0000000117173812 */ /* 0x000fe200078ec0ff */
[----:B0-----:R-:W-:Y:S02]  /*14a0*/  @P1 DFMA R14, R10, R8, 1 ;  /* 0x3ff000000a0e142b */ /* 0x001fe40000000008 */
[----:B--2---:R-:W-:-:S04]  /*14b0*/  @P2 DADD R10, R16, -1 ;  /* 0xbff00000100a2429 */ /* 0x004fc80000000000 */
[----:B------:R-:W0:Y:S02]  /*14c0*/  @P3 I2F.F64.U32 R8, R23 ;  /* 0x0000001700083312 */ /* 0x000e240000201800 */
        /* <DEDUP_REMOVED lines=8> */
.L_x_148:
        /* <DEDUP_REMOVED lines=43> */
.L_x_151:
        /* <DEDUP_REMOVED lines=27> */
.L_x_152:
        /* <DEDUP_REMOVED lines=13> */
.L_x_150:
        /* <DEDUP_REMOVED lines=8> */
[----:B---3--:R-:W-:Y:S01]  /*1b00*/  DFMA R10, R6, R18, R4 ;  /* 0x00000012060a722b */ /* 0x008fe20000000004 */
[----:B------:R-:W-:-:S06]  /*1b10*/  IMAD.WIDE R4, R0, 0x8, R12 ;  /* 0x0000000800047825 */ /* 0x000fcc00078e020c */
[----:B------:R2:W-:Y:S04]  /*1b20*/  STG.E.64 desc[UR8][R8.64], R10 ;  /* 0x0000000a08007986 */ /* 0x0005e8000c101b08 */
[----:B------:R-:W3:Y:S01]  /*1b30*/  LDG.E.64 R12, desc[UR8][R4.64] ;  /* 0x00000008040c7981 */ /* 0x000ee2000c1e1b00 */
[----:B------:R-:W-:-:S05]  /*1b40*/  @!P0 IMAD.IADD R2, R3, 0x1, R0 ;  /* 0x0000000103028824 */ /* 0x000fca00078e0200 */
[----:B-1----:R-:W-:-:S04]  /*1b50*/  @!P0 SHF.R.U32.HI R14, RZ, R15, R2 ;  /* 0x0000000fff0e8219 */ /* 0x002fc80000011602 */
[----:B------:R-:W-:Y:S01]  /*1b60*/  @!P0 LOP3.LUT R14, R14, 0x1, RZ, 0xc0, !PT ;  /* 0x000000010e0e8812 */ /* 0x000fe200078ec0ff */
[----:B------:R-:W-:Y:S01]  /*1b70*/  @P0 IMAD R0, R3, 0x2, R0 ;  /* 0x0000000203000824 */ /* 0x000fe200078e0200 */
[----:B---3--:R-:W-:Y:S02]  /*1b80*/  DFMA R12, R6, -R18, R12 ;  /* 0x80000012060c722b */ /* 0x008fe4000000000c */
[----:B------:R-:W-:-:S05]  /*1b90*/  @!P0 SHF.L.U32 R7, R14, R15, RZ ;  /* 0x0000000f0e078219 */ /* 0x000fca00000006ff */
[----:B------:R-:W-:Y:S01]  /*1ba0*/  @!P0 IMAD.IADD R0, R2, 0x1, R7 ;  /* 0x0000000102008824 */ /* 0x000fe200078e0207 */
[----:B------:R2:W-:Y:S03]  /*1bb0*/  STG.E.64 desc[UR8][R4.64], R12 ;  /* 0x0000000c04007986 */ /* 0x0005e6000c101b08 */
[----:B------:R-:W-:-:S05]  /*1bc0*/  VIADD R2, R0, UR10 ;  /* 0x0000000a00027c36 */ /* 0x000fca0008000000 */
[----:B------:R-:W-:-:S13]  /*1bd0*/  ISETP.GE.AND P0, PT, R2, UR11, PT ;  /* 0x0000000b02007c0c */ /* 0x000fda000bf06270 */
[----:B--2---:R-:W-:Y:S05]  /*1be0*/  @!P0 BRA `(.L_x_153) ;  /* 0xfffffff400088947 */ /* 0x004fea000383ffff */
[----:B0-----:R-:W-:Y:S05]  /*1bf0*/  EXIT ;  /* 0x000000000000794d */ /* 0x001fea0003800000 */
.L_x_140:
[----:B------:R-:W0:Y:S02]  /*1c00*/  LDCU.U8 UR4, c[0x0][0x398] ;  /* 0x00007300ff0477ac */ /* 0x000e240008000000 */
[----:B0-----:R-:W-:-:S04]  /*1c10*/  UPRMT UR4, UR4, 0x8880, URZ ;  /* 0x0000888004047896 */ /* 0x001fc800080000ff */
[----:B------:R-:W-:-:S09]  /*1c20*/  UISETP.NE.AND UP0, UPT, UR4, URZ, UPT ;  /* 0x000000ff0400728c */ /* 0x000fd2000bf05270 */
[----:B------:R-:W-:Y:S05]  /*1c30*/  BRA.U !UP0, `(.L_x_154) ;  /* 0x0000000108607547 */ /* 0x000fea000b800000 */
[----:B------:R-:W0:Y:S01]  /*1c40*/  LDC.64 R6, c[0x0][0x390] ;  /* 0x0000e400ff067b82 */ /* 0x000e220000000a00 */
[----:B------:R-:W-:-:S07]  /*1c50*/  ISETP.GE.AND P0, PT, R3, UR10, PT ;  /* 0x0000000a03007c0c */ /* 0x000fce000bf06270 */
[----:B------:R-:W1:Y:S06]  /*1c60*/  LDC.64 R4, c[0x0][0x3a0] ;  /* 0x0000e800ff047b82 */ /* 0x000e6c0000000a00 */
.L_x_155:
[----:B0-----:R-:W-:Y:S01]  /*1c70*/  IMAD.WIDE R10, R0, 0x8, R6 ;  /* 0x00000008000a7825 */ /* 0x001fe200078e0206 */
[----:B------:R-:W0:Y:S03]  /*1c80*/  @!P0 LDC R19, c[0x0][0x388] ;  /* 0x0000e200ff138b82 */ /* 0x000e260000000800 */
[----:B-1----:R-:W-:Y:S02]  /*1c90*/  IMAD.WIDE R12, R2, 0x8, R4 ;  /* 0x00000008020c7825 */ /* 0x002fe400078e0204 */
[----:B------:R-:W2:Y:S04]  /*1ca0*/  LDG.E.64.CONSTANT R10, desc[UR8][R10.64] ;  /* 0x000000080a0a7981 */ /* 0x000ea8000c1e9b00 */
[----:B------:R-:W2:Y:S01]  /*1cb0*/  LDG.E.64 R8, desc[UR8][R12.64] ;  /* 0x000000080c087981 */ /* 0x000ea2000c1e1b00 */
[----:B------:R-:W-:Y:S01]  /*1cc0*/  @!P0 IMAD.IADD R2, R3, 0x1, R0 ;  /* 0x0000000103028824 */ /* 0x000fe200078e0200 */
[----:B--2---:R-:W-:Y:S01]  /*1cd0*/  DADD R14, R10, R8 ;  /* 0x000000000a0e7229 */ /* 0x004fe20000000008 */
[----:B------:R-:W-:-:S06]  /*1ce0*/  IMAD.WIDE R8, R0, 0x8, R4 ;  /* 0x0000000800087825 */ /* 0x000fcc00078e0204 */
[----:B------:R2:W-:Y:S04]  /*1cf0*/  STG.E.64 desc[UR8][R12.64], R14 ;  /* 0x0000000e0c007986 */ /* 0x0005e8000c101b08 */
[----:B------:R-:W3:Y:S01]  /*1d00*/  LDG.E.64 R16, desc[UR8][R8.64] ;  /* 0x0000000808107981 */ /* 0x000ee2000c1e1b00 */
[----:B0-----:R-:W-:Y:S01]  /*1d10*/  @!P0 SHF.R.U32.HI R18, RZ, R19, R2 ;  /* 0x00000013ff128219 */ /* 0x001fe20000011602 */
[----:B------:R-:W-:-:S03]  /*1d20*/  @P0 IMAD R0, R3, 0x2, R0 ;  /* 0x0000000203000824 */ /* 0x000fc600078e0200 */
[----:B------:R-:W-:Y:S01]  /*1d30*/  @!P0 LOP3.LUT R18, R18, 0x1, RZ, 0xc0, !PT ;  /* 0x0000000112128812 */ /* 0x000fe200078ec0ff */
[----:B---3--:R-:W-:-:S03]  /*1d40*/  DADD R16, -R10, R16 ;  /* 0x000000000a107229 */ /* 0x008fc60000000110 */
[----:B------:R-:W-:-:S05]  /*1d50*/  @!P0 SHF.L.U32 R11, R18, R19, RZ ;  /* 0x00000013120b8219 */ /* 0x000fca00000006ff */
[----:B------:R-:W-:Y:S01]  /*1d60*/  @!P0 IMAD.IADD R0, R2, 0x1, R11 ;  /* 0x0000000102008824 */ /* 0x000fe200078e020b */
[----:B------:R2:W-:Y:S03]  /*1d70*/  STG.E.64 desc[UR8][R8.64], R16 ;  /* 0x0000001008007986 */ /* 0x0005e6000c101b08 */
[----:B------:R-:W-:-:S05]  /*1d80*/  VIADD R2, R0, UR10 ;  /* 0x0000000a00027c36 */ /* 0x000fca0008000000 */
[----:B------:R-:W-:-:S13]  /*1d90*/  ISETP.GE.AND P1, PT, R2, UR11, PT ;  /* 0x0000000b02007c0c */ /* 0x000fda000bf26270 */
[----:B--2---:R-:W-:Y:S05]  /*1da0*/  @!P1 BRA `(.L_x_155) ;  /* 0xfffffffc00b09947 */ /* 0x004fea000383ffff */
[----:B------:R-:W-:Y:S05]  /*1db0*/  EXIT ;  /* 0x000000000000794d */ /* 0x000fea0003800000 */
.L_x_154:
[----:B------:R-:W0:Y:S01]  /*1dc0*/  LDC.64 R6, c[0x0][0x390] ;  /* 0x0000e400ff067b82 */ /* 0x000e220000000a00 */
[----:B------:R-:W-:-:S07]  /*1dd0*/  ISETP.GE.AND P0, PT, R3, UR10, PT ;  /* 0x0000000a03007c0c */ /* 0x000fce000bf06270 */
[----:B------:R-:W1:Y:S06]  /*1de0*/  LDC.64 R4, c[0x0][0x3a0] ;  /* 0x0000e800ff047b82 */ /* 0x000e6c0000000a00 */
.L_x_156:
[----:B0-----:R-:W-:Y:S01]  /*1df0*/  IMAD.WIDE R10, R0, 0x8, R6 ;  /* 0x00000008000a7825 */ /* 0x001fe200078e0206 */
[----:B------:R-:W0:Y:S03]  /*1e00*/  @!P0 LDC R15, c[0x0][0x388] ;  /* 0x0000e200ff0f8b82 */ /* 0x000e260000000800 */
[----:B-12---:R-:W-:Y:S02]  /*1e10*/  IMAD.WIDE R8, R2, 0x8, R4 ;  /* 0x0000000802087825 */ /* 0x006fe400078e0204 */
[----:B------:R-:W2:Y:S04]  /*1e20*/  LDG.E.64.CONSTANT R10, desc[UR8][R10.64] ;  /* 0x000000080a0a7981 */ /* 0x000ea8000c1e9b00 */
[----:B------:R-:W2:Y:S01]  /*1e30*/  LDG.E.64 R12, desc[UR8][R8.64] ;  /* 0x00000008080c7981 */ /* 0x000ea2000c1e1b00 */
[----:B------:R-:W-:-:S02]  /*1e40*/  @!P0 IMAD.IADD R2, R3, 0x1, R0 ;  /* 0x0000000103028824 */ /* 0x000fc400078e0200 */
[----:B------:R-:W-:-:S03]  /*1e50*/  @P0 IMAD R0, R3, 0x2, R0 ;  /* 0x0000000203000824 */ /* 0x000fc600078e0200 */
[----:B0-----:R-:W-:-:S04]  /*1e60*/  @!P0 SHF.R.U32.HI R14, RZ, R15, R2 ;  /* 0x0000000fff0e8219 */ /* 0x001fc80000011602 */
[----:B------:R-:W-:-:S04]  /*1e70*/  @!P0 LOP3.LUT R14, R14, 0x1, RZ, 0xc0, !PT ;  /* 0x000000010e0e8812 */ /* 0x000fc800078ec0ff */
[----:B------:R-:W-:-:S05]  /*1e80*/  @!P0 SHF.L.U32 R15, R14, R15, RZ ;  /* 0x0000000f0e0f8219 */ /* 0x000fca00000006ff */
[----:B------:R-:W-:-:S04]  /*1e90*/  @!P0 IMAD.IADD R0, R2, 0x1, R15 ;  /* 0x0000000102008824 */ /* 0x000fc800078e020f */
[----:B------:R-:W-:-:S05]  /*1ea0*/  VIADD R2, R0, UR10 ;  /* 0x0000000a00027c36 */ /* 0x000fca0008000000 */
[----:B------:R-:W-:Y:S01]  /*1eb0*/  ISETP.GE.AND P1, PT, R2, UR11, PT ;  /* 0x0000000b02007c0c */ /* 0x000fe2000bf26270 */
[----:B--2---:R-:W-:-:S07]  /*1ec0*/  DADD R12, R10, R12 ;  /* 0x000000000a0c7229 */ /* 0x004fce000000000c */
[----:B------:R2:W-:Y:S05]  /*1ed0*/  STG.E.64 desc[UR8][R8.64], R12 ;  /* 0x0000000c08007986 */ /* 0x0005ea000c101b08 */
[----:B------:R-:W-:Y:S05]  /*1ee0*/  @!P1 BRA `(.L_x_156) ;  /* 0xfffffffc00c09947 */ /* 0x000fea000383ffff */
[----:B------:R-:W-:Y:S05]  /*1ef0*/  EXIT ;  /* 0x000000000000794d */ /* 0x000fea0003800000 */
.L_x_139:
[----:B------:R-:W0:Y:S02]  /*1f00*/  LDCU.U8 UR4, c[0x0][0x398] ;  /* 0x00007300ff0477ac */ /* 0x000e240008000000 */
[----:B0-----:R-:W-:-:S04]  /*1f10*/  UPRMT UR4, UR4, 0x8880, URZ ;  /* 0x0000888004047896 */ /* 0x001fc800080000ff */
[----:B------:R-:W-:-:S09]  /*1f20*/  UISETP.NE.AND UP0, UPT, UR4, URZ, UPT ;  /* 0x000000ff0400728c */ /* 0x000fd2000bf05270 */
[----:B------:R-:W-:Y:S05]  /*1f30*/  BRA.U UP0, `(.L_x_157) ;  /* 0x0000000d00647547 */ /* 0x000fea000b800000 */
[----:B------:R-:W-:-:S09]  /*1f40*/  UISETP.GT.AND UP0, UPT, UR5, URZ, UPT ;  /* 0x000000ff0500728c */ /* 0x000fd2000bf04270 */
[----:B------:R-:W-:Y:S05]  /*1f50*/  BRA.U UP0, `(.L_x_158) ;  /* 0x0000000100507547 */ /* 0x000fea000b800000 */
[----:B------:R-:W0:Y:S01]  /*1f60*/  LDC.64 R6, c[0x0][0x390] ;  /* 0x0000e400ff067b82 */ /* 0x000e220000000a00 */
[----:B------:R-:W-:-:S07]  /*1f70*/  ISETP.GE.AND P0, PT, R3, UR10, PT ;  /* 0x0000000a03007c0c */ /* 0x000fce000bf06270 */
[----:B------:R-:W1:Y:S06]  /*1f80*/  LDC.64 R4, c[0x0][0x3a0] ;  /* 0x0000e800ff047b82 */ /* 0x000e6c0000000a00 */
.L_x_159:
        /* <DEDUP_REMOVED lines=17> */
.L_x_158:
[----:B------:R-:W-:Y:S02]  /*20a0*/  ULOP3.LUT UR7, UR5, 0x7, URZ, 0xc0, !UPT ;  /* 0x0000000705077892 */ /* 0x000fe4000f8ec0ff */
[----:B------:R-:W-:Y:S02]  /*20b0*/  UIADD3 UR4, UPT, UPT, UR5, -0x1, URZ ;  /* 0xffffffff05047890 */ /* 0x000fe4000fffe0ff */
[----:B------:R-:W-:Y:S02]  /*20c0*/  UIADD3 UR6, UPT, UPT, UR7, -0x1, URZ ;  /* 0xffffffff07067890 */ /* 0x000fe4000fffe0ff */
[----:B------:R-:W-:Y:S01]  /*20d0*/  ULOP3.LUT UR12, UR5, 0x3, URZ, 0xc0, !UPT ;  /* 0x00000003050c7892 */ /* 0x000fe2000f8ec0ff */
[----:B------:R-:W0:Y:S01]  /*20e0*/  LDCU UR13, c[0x0][0x388] ;  /* 0x00007100ff0d77ac */ /* 0x000e220008000800 */
[----:B------:R-:W-:Y:S02]  /*20f0*/  ULOP3.LUT UR5, UR5, 0x7ffffff8, URZ, 0xc0, !UPT ;  /* 0x7ffffff805057892 */ /* 0x000fe4000f8ec0ff */
[----:B------:R-:W-:-:S02]  /*2100*/  UISETP.GE.U32.AND UP0, UPT, UR4, 0x7, UPT ;  /* 0x000000070400788c */ /* 0x000fc4000bf06070 */
[----:B------:R-:W-:-:S11]  /*2110*/  UISETP.GE.U32.AND UP1, UPT, UR6, 0x3, UPT ;  /* 0x000000030600788c */ /* 0x000fd6000bf26070 */
.L_x_165:
[----:B------:R-:W-:Y:S02]  /*2120*/  IMAD.MOV.U32 R21, RZ, RZ, RZ ;  /* 0x000000ffff157224 */ /* 0x000fe400078e00ff */
[----:B------:R-:W-:Y:S02]  /*2130*/  IMAD.MOV.U32 R20, RZ, RZ, R0 ;  /* 0x000000ffff147224 */ /* 0x000fe400078e0000 */
[----:B------:R-:W-:Y:S02]  /*2140*/  IMAD.MOV.U32 R18, RZ, RZ, 0x0 ;  /* 0x00000000ff127424 */ /* 0x000fe400078e00ff */
[----:B------:R-:W-:Y:S01]  /*2150*/  IMAD.MOV.U32 R19, RZ, RZ, 0x3ff00000 ;  /* 0x3ff00000ff137424 */ /* 0x000fe200078e00ff */
[----:B-1----:R-:W-:Y:S06]  /*2160*/  BRA.U !UP0, `(.L_x_160) ;  /* 0x00000005083c7547 */ /* 0x002fec000b800000 */
[----:B------:R-:W1:Y:S01]  /*2170*/  S2R R4, SR_CgaCtaId ;  /* 0x0000000000047919 */ /* 0x000e620000008800 */
[----:B------:R-:W-:Y:S01]  /*2180*/  MOV R21, 0x400 ;  /* 0x0000040000157802 */ /* 0x000fe20000000f00 */
[----:B------:R-:W-:Y:S02]  /*2190*/  IMAD.MOV.U32 R22, RZ, RZ, RZ ;  /* 0x000000ffff167224 */ /* 0x000fe400078e00ff */
[----:B------:R-:W-:Y:S02]  /*21a0*/  IMAD.MOV.U32 R20, RZ, RZ, R0 ;  /* 0x000000ffff147224 */ /* 0x000fe400078e0000 */
[----:B------:R-:W-:Y:S02]  /*21b0*/  IMAD.MOV.U32 R18, RZ, RZ, 0x0 ;  /* 0x00000000ff127424 */ /* 0x000fe400078e00ff */
[----:B------:R-:W-:Y:S01]  /*21c0*/  IMAD.MOV.U32 R19, RZ, RZ, 0x3ff00000 ;  /* 0x3ff00000ff137424 */ /* 0x000fe200078e00ff */
[----:B-1----:R-:W-:-:S07]  /*21d0*/  LEA R21, R4, R21, 0x18 ;  /* 0x0000001504157211 */ /* 0x002fce00078ec0ff */
.L_x_161:
        /* <DEDUP_REMOVED lines=72> */
.L_x_160:
        /* <DEDUP_REMOVED lines=43> */
.L_x_163:
        /* <DEDUP_REMOVED lines=27> */
.L_x_164:
        /* <DEDUP_REMOVED lines=13> */
.L_x_162:
        /* <DEDUP_REMOVED lines=20> */
.L_x_157:
[----:B------:R-:W-:-:S09]  /*2cd0*/  UISETP.GT.AND UP0, UPT, UR5, URZ, UPT ;  /* 0x000000ff0500728c */ /* 0x000fd2000bf04270 */
[----:B------:R-:W-:Y:S05]  /*2ce0*/  BRA.U UP0, `(.L_x_166) ;  /* 0x0000000100647547 */ /* 0x000fea000b800000 */
[----:B------:R-:W0:Y:S01]  /*2cf0*/  LDC.64 R6, c[0x0][0x390] ;  /* 0x0000e400ff067b82 */ /* 0x000e220000000a00 */
[----:B------:R-:W-:Y:S01]  /*2d00*/  ISETP.GE.AND P0, PT, R3, UR10, PT ;  /* 0x0000000a03007c0c */ /* 0x000fe2000bf06270 */
[----:B------:R-:W1:Y:S06]  /*2d10*/  LDCU UR4, c[0x0][0x388] ;  /* 0x00007100ff0477ac */ /* 0x000e6c0008000800 */
[----:B------:R-:W2:Y:S06]  /*2d20*/  LDC.64 R4, c[0x0][0x3a0] ;  /* 0x0000e800ff047b82 */ /* 0x000eac0000000a00 */
.L_x_169:
[----:B0-----:R-:W-:-:S04]  /*2d30*/  IMAD.WIDE R8, R0, 0x8, R6 ;  /* 0x0000000800087825 */ /* 0x001fc800078e0206 */
[----:B------:R-:W-:Y:S02]  /*2d40*/  IMAD.WIDE R16, R2, 0x8, R6 ;  /* 0x0000000802107825 */ /* 0x000fe400078e0206 */
[----:B------:R-:W3:Y:S04]  /*2d50*/  LDG.E.64.CONSTANT R8, desc[UR8][R8.64] ;  /* 0x0000000808087981 */ /* 0x000ee8000c1e9b00 */
[----:B------:R-:W3:Y:S01]  /*2d60*/  LDG.E.64.CONSTANT R10, desc[UR8][R16.64] ;  /* 0x00000008100a7981 */ /* 0x000ee2000c1e9b00 */
[----:B--2---:R-:W-:-:S05]  /*2d70*/  IMAD.WIDE R12, R0, 0x8, R4 ;  /* 0x00000008000c7825 */ /* 0x004fca00078e0204 */
[----:B------:R-:W2:Y:S01]  /*2d80*/  LDG.E.64 R14, desc[UR8][R12.64] ;  /* 0x000000080c0e7981 */ /* 0x000ea2000c1e1b00 */
[----:B---3--:R-:W-:-:S08]  /*2d90*/  DADD R10, R10, -R8 ;  /* 0x000000000a0a7229 */ /* 0x008fd00000000808 */
[----:B--2---:R-:W-:-:S07]  /*2da0*/  DADD R10, R10, R14 ;  /* 0x000000000a0a7229 */ /* 0x004fce000000000e */
[----:B------:R0:W-:Y:S01]  /*2db0*/  STG.E.64 desc[UR8][R12.64], R10 ;  /* 0x0000000a0c007986 */ /* 0x0001e2000c101b08 */
[----:B------:R-:W-:Y:S05]  /*2dc0*/  @P0 BRA `(.L_x_167) ;  /* 0x0000000000180947 */ /* 0x000fea0003800000 */
[----:B------:R-:W-:-:S05]  /*2dd0*/  IMAD.IADD R0, R3, 0x1, R0 ;  /* 0x0000000103007824 */ /* 0x000fca00078e0200 */
[----:B-1----:R-:W-:-:S04]  /*2de0*/  SHF.R.U32.HI R2, RZ, UR4, R0 ;  /* 0x00000004ff027c19 */ /* 0x002fc80008011600 */
[----:B------:R-:W-:-:S04]  /*2df0*/  LOP3.LUT R2, R2, 0x1, RZ, 0xc0, !PT ;  /* 0x0000000102027812 */ /* 0x000fc800078ec0ff */
[----:B------:R-:W-:-:S05]  /*2e00*/  SHF.L.U32 R9, R2, UR4, RZ ;  /* 0x0000000402097c19 */ /* 0x000fca00080006ff */
[----:B------:R-:W-:Y:S01]  /*2e10*/  IMAD.IADD R0, R0, 0x1, R9 ;  /* 0x0000000100007824 */ /* 0x000fe200078e0209 */
[----:B------:R-:W-:Y:S06]  /*2e20*/  BRA `(.L_x_168) ;  /* 0x0000000000047947 */ /* 0x000fec0003800000 */
.L_x_167:
[----:B------:R-:W-:-:S07]  /*2e30*/  IMAD R0, R3, 0x2, R0 ;  /* 0x0000000203007824 */ /* 0x000fce00078e0200 */
.L_x_168:
[----:B------:R-:W-:-:S05]  /*2e40*/  VIADD R2, R0, UR10 ;  /* 0x0000000a00027c36 */ /* 0x000fca0008000000 */
[----:B------:R-:W-:-:S13]  /*2e50*/  ISETP.GE.AND P1, PT, R2, UR11, PT ;  /* 0x0000000b02007c0c */ /* 0x000fda000bf26270 */
[----:B------:R-:W-:Y:S05]  /*2e60*/  @!P1 BRA `(.L_x_169) ;  /* 0xfffffffc00b09947 */ /* 0x000fea000383ffff */
[----:B-1----:R-:W-:Y:S05]  /*2e70*/  EXIT ;  /* 0x000000000000794d */ /* 0x002fea0003800000 */
.L_x_166:
        /* <DEDUP_REMOVED lines=8> */
.L_x_175:
        /* <DEDUP_REMOVED lines=12> */
.L_x_171:
        /* <DEDUP_REMOVED lines=72> */
.L_x_170:
        /* <DEDUP_REMOVED lines=43> */
.L_x_173:
        /* <DEDUP_REMOVED lines=27> */
.L_x_174:
        /* <DEDUP_REMOVED lines=13> */
.L_x_172:
[----:B------:R-:W1:Y:S08]  /*3970*/  LDC.64 R8, c[0x0][0x390] ;  /* 0x0000e400ff087b82 */ /* 0x000e700000000a00 */
[----:B------:R-:W2:Y:S01]  /*3980*/  LDC.64 R4, c[0x0][0x3a0] ;  /* 0x0000e800ff047b82 */ /* 0x000ea20000000a00 */
[----:B-1----:R-:W-:-:S04]  /*3990*/  IMAD.WIDE R6, R2, 0x8, R8 ;  /* 0x0000000802067825 */ /* 0x002fc800078e0208 */
[C---:B------:R-:W-:Y:S02]  /*39a0*/  IMAD.WIDE R8, R0.reuse, 0x8, R8 ;  /* 0x0000000800087825 */ /* 0x040fe400078e0208 */
[----:B------:R-:W3:Y:S04]  /*39b0*/  LDG.E.64.CONSTANT R6, desc[UR8][R6.64] ;  /* 0x0000000806067981 */ /* 0x000ee8000c1e9b00 */
[----:B------:R-:W3:Y:S01]  /*39c0*/  LDG.E.64.CONSTANT R8, desc[UR8][R8.64] ;  /* 0x0000000808087981 */ /* 0x000ee2000c1e9b00 */
[----:B--2---:R-:W-:-:S05]  /*39d0*/  IMAD.WIDE R4, R0, 0x8, R4 ;  /* 0x0000000800047825 */ /* 0x004fca00078e0204 */
[----:B------:R-:W2:Y:S01]  /*39e0*/  LDG.E.64 R12, desc[UR8][R4.64] ;  /* 0x00000008040c7981 */ /* 0x000ea2000c1e1b00 */
[----:B------:R-:W-:-:S13]  /*39f0*/  ISETP.GE.AND P0, PT, R3, UR10, PT ;  /* 0x0000000a03007c0c */ /* 0x000fda000bf06270 */
[----:B------:R-:W1:Y:S01]  /*3a00*/  @!P0 LDC R15, c[0x0][0x388] ;  /* 0x0000e200ff0f8b82 */ /* 0x000e620000000800 */
[C-C-:B------:R-:W-:Y:S02]  /*3a10*/  @!P0 IMAD.IADD R2, R3.reuse, 0x1, R0.reuse ;  /* 0x0000000103028824 */ /* 0x140fe400078e0200 */
[----:B------:R-:W-:-:S03]  /*3a20*/  @P0 IMAD R0, R3, 0x2, R0 ;  /* 0x0000000203000824 */ /* 0x000fc600078e0200 */
[----:B-1----:R-:W-:-:S04]  /*3a30*/  @!P0 SHF.R.U32.HI R14, RZ, R15, R2 ;  /* 0x0000000fff0e8219 */ /* 0x002fc80000011602 */
[----:B------:R-:W-:Y:S01]  /*3a40*/  @!P0 LOP3.LUT R14, R14, 0x1, RZ, 0xc0, !PT ;  /* 0x000000010e0e8812 */ /* 0x000fe200078ec0ff */
[----:B---3--:R-:W-:-:S03]  /*3a50*/  DADD R10, R6, -R8 ;  /* 0x00000000060a7229 */ /* 0x008fc60000000808 */
[----:B------:R-:W-:-:S05]  /*3a60*/  @!P0 SHF.L.U32 R7, R14, R15, RZ ;  /* 0x0000000f0e078219 */ /* 0x000fca00000006ff */
[----:B------:R-:W-:Y:S01]  /*3a70*/  @!P0 IMAD.IADD R0, R2, 0x1, R7 ;  /* 0x0000000102008824 */ /* 0x000fe200078e0207 */
[----:B--2---:R-:W-:-:S03]  /*3a80*/  DFMA R10, R10, R18, R12 ;  /* 0x000000120a0a722b */ /* 0x004fc6000000000c */
[----:B------:R-:W-:-:S04]  /*3a90*/  VIADD R2, R0, UR10 ;  /* 0x0000000a00027c36 */ /* 0x000fc80008000000 */
[----:B------:R1:W-:Y:S01]  /*3aa0*/  STG.E.64 desc[UR8][R4.64], R10 ;  /* 0x0000000a04007986 */ /* 0x0003e2000c101b08 */
[----:B------:R-:W-:-:S13]  /*3ab0*/  ISETP.GE.AND P0, PT, R2, UR11, PT ;  /* 0x0000000b02007c0c */ /* 0x000fda000bf06270 */
[----:B-1----:R-:W-:Y:S05]  /*3ac0*/  @!P0 BRA `(.L_x_175) ;  /* 0xfffffff4000c8947 */ /* 0x002fea000383ffff */
[----:B0-----:R-:W-:Y:S05]  /*3ad0*/  EXIT ;  /* 0x000000000000794d */ /* 0x001fea0003800000 */
.L_x_176:
        /* <DEDUP_REMOVED lines=10> */
.L_x_192:


//--------------------- .nv.global.init           --------------------------
	.section	.nv.global.init,"aw",@progbits
.nv.global.init:
	.type		$str$1,@object
	.size		$str$1,($str - $str$1)
$str$1:
        /*0000*/ 	.byte	0x0a, 0x0a, 0x00
	.type		$str,@object
	.size		$str,(.L_0 - $str)
$str:
        /*0003*/ 	.byte	0x25, 0x67, 0x2c, 0x20, 0x00
.L_0:


//--------------------- .nv.shared._Z23compute_inverse_level_tPKdiS0_Pdii --------------------------
	.section	.nv.shared._Z23compute_inverse_level_tPKdiS0_Pdii,"aw",@nobits
	.sectionflags	@""
	.align	16
	.zero		1024


//--------------------- .nv.shared.reserved.0     --------------------------
	.section	.nv.shared.reserved.0,"aw",@nobits
	.weak		__nv_reservedSMEM_offset_0_alias
	.size		__nv_reservedSMEM_offset_0_alias, 0, 64
	.other		__nv_reservedSMEM_offset_0_alias,@"STO_CUDA_RESERVED_SHARED STV_DEFAULT"
__nv_reservedSMEM_offset_0_alias:
	.zero		0
	.zero		64


//--------------------- .nv.shared._Z21compute_inverse_levelPKdiS0_Pdii --------------------------
	.section	.nv.shared._Z21compute_inverse_levelPKdiS0_Pdii,"aw",@nobits
	.sectionflags	@""
	.align	16
	.zero		1024


//--------------------- .nv.shared._Z9array_expPdi --------------------------
	.section	.nv.shared._Z9array_expPdi,"aw",@nobits
	.sectionflags	@""
	.align	16
	.zero		1024


//--------------------- .nv.shared._Z9log_arrayPKdPdi --------------------------
	.section	.nv.shared._Z9log_arrayPKdPdi,"aw",@nobits
	.sectionflags	@""
	.align	16
	.zero		1024


//--------------------- .nv.shared._Z9print_vecPdi --------------------------
	.section	.nv.shared._Z9print_vecPdi,"aw",@nobits
	.sectionflags	@""
	.align	16
	.zero		1024


//--------------------- .nv.shared._Z14sum_over_arrayPKdPdi --------------------------
	.section	.nv.shared._Z14sum_over_arrayPKdPdi,"aw",@nobits
	.sectionflags	@""
	.align	16
	.zero		1024


//--------------------- .nv.shared._Z7shufflePKdPdi --------------------------
	.section	.nv.shared._Z7shufflePKdPdi,"aw",@nobits
	.sectionflags	@""
	.align	16
	.zero		1024


//--------------------- .nv.shared._Z27multiply_arrays_elementwisePKdPdi --------------------------
	.section	.nv.shared._Z27multiply_arrays_elementwisePKdPdi,"aw",@nobits
	.sectionflags	@""
	.align	16
	.zero		1024


//--------------------- .nv.shared._Z25divide_arrays_elementwisePKdS0_Pdi --------------------------
	.section	.nv.shared._Z25divide_arrays_elementwisePKdS0_Pdi,"aw",@nobits
	.sectionflags	@""
	.align	16
	.zero		1024


//--------------------- .nv.shared._Z10add_arraysPKdPdi --------------------------
	.section	.nv.shared._Z10add_arraysPKdPdi,"aw",@nobits
	.sectionflags	@""
	.align	16
	.zero		1024


//--------------------- .nv.shared._Z10fill_arrayPddi --------------------------
	.section	.nv.shared._Z10fill_arrayPddi,"aw",@nobits
	.sectionflags	@""
	.align	16
	.zero		1024


//--------------------- .nv.shared._Z12cuda_subdiagPKdiiPd --------------------------
	.section	.nv.shared._Z12cuda_subdiagPKdiiPd,"aw",@nobits
	.sectionflags	@""
	.align	16
	.zero		1024


//--------------------- .nv.shared._Z12cuda_kronvecPKdiS0_bbiPd --------------------------
	.section	.nv.shared._Z12cuda_kronvecPKdiS0_bbiPd,"aw",@nobits
	.sectionflags	@""
	.align	16
	.zero		1024


//--------------------- .nv.constant0._Z23compute_inverse_level_tPKdiS0_Pdii --------------------------
	.section	.nv.constant0._Z23compute_inverse_level_tPKdiS0_Pdii,"a",@progbits
	.sectionflags	@""
	.align	4
.nv.constant0._Z23compute_inverse_level_tPKdiS0_Pdii:
	.zero		936


//--------------------- .nv.constant0._Z21compute_inverse_levelPKdiS0_Pdii --------------------------
	.section	.nv.constant0._Z21compute_inverse_levelPKdiS0_Pdii,"a",@progbits
	.sectionflags	@""
	.align	4
.nv.constant0._Z21compute_inverse_levelPKdiS0_Pdii:
	.zero		936


//--------------------- .nv.constant0._Z9array_expPdi --------------------------
	.section	.nv.constant0._Z9array_expPdi,"a",@progbits
	.sectionflags	@""
	.align	4
.nv.constant0._Z9array_expPdi:
	.zero		908


//--------------------- .nv.constant0._Z9log_arrayPKdPdi --------------------------
	.section	.nv.constant0._Z9log_arrayPKdPdi,"a",@progbits
	.sectionflags	@""
	.align	4
.nv.constant0._Z9log_arrayPKdPdi:
	.zero		916


//--------------------- .nv.constant0._Z9print_vecPdi --------------------------
	.section	.nv.constant0._Z9print_vecPdi,"a",@progbits
	.sectionflags	@""
	.align	4
.nv.constant0._Z9print_vecPdi:
	.zero		908


//--------------------- .nv.constant0._Z14sum_over_arrayPKdPdi --------------------------
	.section	.nv.constant0._Z14sum_over_arrayPKdPdi,"a",@progbits
	.sectionflags	@""
	.align	4
.nv.constant0._Z14sum_over_arrayPKdPdi:
	.zero		916


//--------------------- .nv.constant0._Z7shufflePKdPdi --------------------------
	.section	.nv.constant0._Z7shufflePKdPdi,"a",@progbits
	.sectionflags	@""
	.align	4
.nv.constant0._Z7shufflePKdPdi:
	.zero		916


//--------------------- .nv.constant0._Z27multiply_arrays_elementwisePKdPdi --------------------------
	.section	.nv.constant0._Z27multiply_arrays_elementwisePKdPdi,"a",@progbits
	.sectionflags	@""
	.align	4
.nv.constant0._Z27multiply_arrays_elementwisePKdPdi:
	.zero		916


//--------------------- .nv.constant0._Z25divide_arrays_elementwisePKdS0_Pdi --------------------------
	.section	.nv.constant0._Z25divide_arrays_elementwisePKdS0_Pdi,"a",@progbits
	.sectionflags	@""
	.align	4
.nv.constant0._Z25divide_arrays_elementwisePKdS0_Pdi:
	.zero		924


//--------------------- .nv.constant0._Z10add_arraysPKdPdi --------------------------
	.section	.nv.constant0._Z10add_arraysPKdPdi,"a",@progbits
	.sectionflags	@""
	.align	4
.nv.constant0._Z10add_arraysPKdPdi:
	.zero		916


//--------------------- .nv.constant0._Z10fill_arrayPddi --------------------------
	.section	.nv.constant0._Z10fill_arrayPddi,"a",@progbits
	.sectionflags	@""
	.align	4
.nv.constant0._Z10fill_arrayPddi:
	.zero		916


//--------------------- .nv.constant0._Z12cuda_subdiagPKdiiPd --------------------------
	.section	.nv.constant0._Z12cuda_subdiagPKdiiPd,"a",@progbits
	.sectionflags	@""
	.align	4
.nv.constant0._Z12cuda_subdiagPKdiiPd:
	.zero		920


//--------------------- .nv.constant0._Z12cuda_kronvecPKdiS0_bbiPd --------------------------
	.section	.nv.constant0._Z12cuda_kronvecPKdiS0_bbiPd,"a",@progbits
	.sectionflags	@""
	.align	4
.nv.constant0._Z12cuda_kronvecPKdiS0_bbiPd:
	.zero		936


//--------------------- SYMBOLS --------------------------

	.type		.nv.reservedSmem.offset0,@object
	.size		.nv.reservedSmem.offset0,0x4
	.type		.nv.reservedSmem.cap,@object
	.size		.nv.reservedSmem.cap,0x4
	.type		vprintf,@function
